def attn_fwd(
    Q,
    K,
    V,
    Out,
    Lse,
    sm_scale,
    stride_qz,
    stride_qh,
    stride_qm,
    stride_qk,
    stride_kz,
    stride_kh,
    stride_kn,
    stride_kk,
    stride_vz,
    stride_vh,
    stride_vn,
    stride_vk,
    stride_oz,
    stride_oh,
    stride_om,
    stride_ok,
    seqlen_q,
    seqlen_k,
    BLOCK_M: tl.constexpr,
    BLOCK_N: tl.constexpr,
    HEAD_DIM: tl.constexpr,
    CAUSAL: tl.constexpr,
):
    start_m = tl.program_id(0)
    off_hz = tl.program_id(1)
    q_off = off_hz * stride_qh
    k_off = off_hz * stride_kh
    v_off = off_hz * stride_vh
    offs_m = start_m * BLOCK_M + tl.arange(0, BLOCK_M)
    offs_d = tl.arange(0, HEAD_DIM)
    offs_n = tl.arange(0, BLOCK_N)
    q_ptrs = Q + q_off + offs_m[:, None] * stride_qm + offs_d[None, :] * stride_qk
    k_ptrs = K + k_off + offs_d[:, None] * stride_kk + offs_n[None, :] * stride_kn
    v_ptrs = V + v_off + offs_n[:, None] * stride_vn + offs_d[None, :] * stride_vk
    m_i = tl.full([BLOCK_M], float("-inf"), dtype=tl.float32)
    l_i = tl.zeros([BLOCK_M], dtype=tl.float32) + 1.0
    acc = tl.zeros([BLOCK_M, HEAD_DIM], dtype=tl.float32)
    q = tl.load(q_ptrs)
    acc, l_i, m_i = _attn_fwd_inner(
        acc,
        l_i,
        m_i,
        q,
        k_ptrs,
        v_ptrs,
        sm_scale,
        stride_kn,
        stride_vn,
        start_m,
        seqlen_k,
        BLOCK_M,
        BLOCK_N,
        HEAD_DIM,
        CAUSAL,
    )
    acc = acc / l_i[:, None]
    lse = m_i + tl.math.log2(l_i) / 1.4426950408889634
    o_ptrs = (
        Out
        + off_hz * stride_oh
        + offs_m[:, None] * stride_om
        + offs_d[None, :] * stride_ok
    )
    tl.store(o_ptrs, acc.to(Out.dtype.element_ty))
    tl.store(Lse + off_hz * seqlen_q + offs_m, lse)

# config = {"BLOCK_M": 128, "BLOCK_N": 128, "HEAD_DIM": 64, "arch": "sm_100", "causal": false, "dtype": "fp16", "num_stages": 2, "num_warps": 8}
# arch = sm_100


// ===== COMPILED SASS (sm_100a) =====

	.target	sm_100a

	.elftype	@"ET_EXEC"


//--------------------- .note.nv.tkinfo           --------------------------
	.section	.note.nv.tkinfo,"",@"SHT_NOTE"
	.sectionflags	@"SHF_NOTE_NV_TKINFO"
	.tkinfo
        /*0018*/ 	.word	0x00000081
        /*0030*/ 	.string	""
        /*0030*/ 	.string	"ptxas-blackwell"
        /*0030*/ 	.string	"Cuda compilation tools, release 12.9, V12.9.86"
        /*0030*/ 	.string	"Build cuda_12.9.r12.9/compiler.36037853_0"
        /*0030*/ 	.string	"-v  -suppress-debug-info  -lineinfo  -arch sm_100a "



//--------------------- .note.nv.cuver            --------------------------
	.section	.note.nv.cuver,"",@"SHT_NOTE"
	.sectionflags	@"SHF_NOTE_NV_CUVER"
        /*0018*/ 	.short	0x0001
        /*001a*/ 	.short	0x0064
        /*001c*/ 	.short	0x0001
        /*001e*/ 	.short	0x0000
        /*0020*/ 	.short	0x0001
        /*0022*/ 	.short	0x0000


//--------------------- .nv.info                  --------------------------
	.section	.nv.info,"",@"SHT_CUDA_INFO"
	.align	4


	//----- nvinfo : EIATTR_REGCOUNT
	.align		4
        /*0000*/ 	.byte	0x04, 0x2f
        /*0002*/ 	.short	(.L_5 - .L_4)
	.align		4
.L_4:
        /*0004*/ 	.word	index@(attn_fwd)
        /*0008*/ 	.word	0x000000fe


	//----- nvinfo : EIATTR_FRAME_SIZE
	.align		4
.L_5:
        /*000c*/ 	.byte	0x04, 0x11
        /*000e*/ 	.short	(.L_7 - .L_6)
	.align		4
.L_6:
        /*0010*/ 	.word	index@($__internal_2_$__cuda_sm10x_tcgen05_guardrail_trap_unallocated_columns_being_dealloced)
        /*0014*/ 	.word	0x00000000


	//----- nvinfo : EIATTR_FRAME_SIZE
	.align		4
.L_7:
        /*0018*/ 	.byte	0x04, 0x11
        /*001a*/ 	.short	(.L_9 - .L_8)
	.align		4
.L_8:
        /*001c*/ 	.word	index@($__internal_1_$__cuda_sm10x_tcgen05_guardrail_trap_phase_invalid_during_alloc)
        /*0020*/ 	.word	0x00000000


	//----- nvinfo : EIATTR_FRAME_SIZE
	.align		4
.L_9:
        /*0024*/ 	.byte	0x04, 0x11
        /*0026*/ 	.short	(.L_11 - .L_10)
	.align		4
.L_10:
        /*0028*/ 	.word	index@($__internal_0_$__cuda_sm10x_tcgen05_guardrail_trap_col_being_dealloced_not_returned_by_alloc)
        /*002c*/ 	.word	0x00000000


	//----- nvinfo : EIATTR_FRAME_SIZE
	.align		4
.L_11:
        /*0030*/ 	.byte	0x04, 0x11
        /*0032*/ 	.short	(.L_13 - .L_12)
	.align		4
.L_12:
        /*0034*/ 	.word	index@(attn_fwd)
        /*0038*/ 	.word	0x00000000


	//----- nvinfo : EIATTR_MIN_STACK_SIZE
	.align		4
.L_13:
        /*003c*/ 	.byte	0x04, 0x12
        /*003e*/ 	.short	(.L_15 - .L_14)
	.align		4
.L_14:
        /*0040*/ 	.word	index@(attn_fwd)
        /*0044*/ 	.word	0x00000000
.L_15:


//--------------------- .nv.info.attn_fwd         --------------------------
	.section	.nv.info.attn_fwd,"",@"SHT_CUDA_INFO"
	.sectionflags	@""
	.align	4


	//----- nvinfo : EIATTR_CUDA_API_VERSION
	.align		4
        /*0000*/ 	.byte	0x04, 0x37
        /*0002*/ 	.short	(.L_17 - .L_16)
.L_16:
        /*0004*/ 	.word	0x00000081


	//----- nvinfo : EIATTR_KPARAM_INFO
	.align		4
.L_17:
        /*0008*/ 	.byte	0x04, 0x17
        /*000a*/ 	.short	(.L_19 - .L_18)
.L_18:
        /*000c*/ 	.word	0x00000000
        /*0010*/ 	.short	0x0019
        /*0012*/ 	.short	0x0080
        /*0014*/ 	.byte	0x00, 0xf4, 0x21, 0x00


	//----- nvinfo : EIATTR_KPARAM_INFO
	.align		4
.L_19:
        /*0018*/ 	.byte	0x04, 0x17
        /*001a*/ 	.short	(.L_21 - .L_20)
.L_20:
        /*001c*/ 	.word	0x00000000
        /*0020*/ 	.short	0x0018
        /*0022*/ 	.short	0x0078
        /*0024*/ 	.byte	0x00, 0xf4, 0x21, 0x00


	//----- nvinfo : EIATTR_KPARAM_INFO
	.align		4
.L_21:
        /*0028*/ 	.byte	0x04, 0x17
        /*002a*/ 	.short	(.L_23 - .L_22)
.L_22:
        /*002c*/ 	.word	0x00000000
        /*0030*/ 	.short	0x0017
        /*0032*/ 	.short	0x0070
        /*0034*/ 	.byte	0x00, 0xf0, 0x11, 0x00


	//----- nvinfo : EIATTR_KPARAM_INFO
	.align		4
.L_23:
        /*0038*/ 	.byte	0x04, 0x17
        /*003a*/ 	.short	(.L_25 - .L_24)
.L_24:
        /*003c*/ 	.word	0x00000000
        /*0040*/ 	.short	0x0016
        /*0042*/ 	.short	0x006c
        /*0044*/ 	.byte	0x00, 0xf0, 0x11, 0x00


	//----- nvinfo : EIATTR_KPARAM_INFO
	.align		4
.L_25:
        /*0048*/ 	.byte	0x04, 0x17
        /*004a*/ 	.short	(.L_27 - .L_26)
.L_26:
        /*004c*/ 	.word	0x00000000
        /*0050*/ 	.short	0x0015
        /*0052*/ 	.short	0x0068
        /*0054*/ 	.byte	0x00, 0xf0, 0x11, 0x00


	//----- nvinfo : EIATTR_KPARAM_INFO
	.align		4
.L_27:
        /*0058*/ 	.byte	0x04, 0x17
        /*005a*/ 	.short	(.L_29 - .L_28)
.L_28:
        /*005c*/ 	.word	0x00000000
        /*0060*/ 	.short	0x0014
        /*0062*/ 	.short	0x0064
        /*0064*/ 	.byte	0x00, 0xf0, 0x11, 0x00


	//----- nvinfo : EIATTR_KPARAM_INFO
	.align		4
.L_29:
        /*0068*/ 	.byte	0x04, 0x17
        /*006a*/ 	.short	(.L_31 - .L_30)
.L_30:
        /*006c*/ 	.word	0x00000000
        /*0070*/ 	.short	0x0013
        /*0072*/ 	.short	0x0060
        /*0074*/ 	.byte	0x00, 0xf0, 0x11, 0x00


	//----- nvinfo : EIATTR_KPARAM_INFO
	.align		4
.L_31:
        /*0078*/ 	.byte	0x04, 0x17
        /*007a*/ 	.short	(.L_33 - .L_32)
.L_32:
        /*007c*/ 	.word	0x00000000
        /*0080*/ 	.short	0x0012
        /*0082*/ 	.short	0x005c
        /*0084*/ 	.byte	0x00, 0xf0, 0x11, 0x00


	//----- nvinfo : EIATTR_KPARAM_INFO
	.align		4
.L_33:
        /*0088*/ 	.byte	0x04, 0x17
        /*008a*/ 	.short	(.L_35 - .L_34)
.L_34:
        /*008c*/ 	.word	0x00000000
        /*0090*/ 	.short	0x0011
        /*0092*/ 	.short	0x0058
        /*0094*/ 	.byte	0x00, 0xf0, 0x11, 0x00


	//----- nvinfo : EIATTR_KPARAM_INFO
	.align		4
.L_35:
        /*0098*/ 	.byte	0x04, 0x17
        /*009a*/ 	.short	(.L_37 - .L_36)
.L_36:
        /*009c*/ 	.word	0x00000000
        /*00a0*/ 	.short	0x0010
        /*00a2*/ 	.short	0x0054
        /*00a4*/ 	.byte	0x00, 0xf0, 0x11, 0x00


	//----- nvinfo : EIATTR_KPARAM_INFO
	.align		4
.L_37:
        /*00a8*/ 	.byte	0x04, 0x17
        /*00aa*/ 	.short	(.L_39 - .L_38)
.L_38:
        /*00ac*/ 	.word	0x00000000
        /*00b0*/ 	.short	0x000f
        /*00b2*/ 	.short	0x0050
        /*00b4*/ 	.byte	0x00, 0xf0, 0x11, 0x00


	//----- nvinfo : EIATTR_KPARAM_INFO
	.align		4
.L_39:
        /*00b8*/ 	.byte	0x04, 0x17
        /*00ba*/ 	.short	(.L_41 - .L_40)
.L_40:
        /*00bc*/ 	.word	0x00000000
        /*00c0*/ 	.short	0x000e
        /*00c2*/ 	.short	0x004c
        /*00c4*/ 	.byte	0x00, 0xf0, 0x11, 0x00


	//----- nvinfo : EIATTR_KPARAM_INFO
	.align		4
.L_41:
        /*00c8*/ 	.byte	0x04, 0x17
        /*00ca*/ 	.short	(.L_43 - .L_42)
.L_42:
        /*00cc*/ 	.word	0x00000000
        /*00d0*/ 	.short	0x000d
        /*00d2*/ 	.short	0x0048
        /*00d4*/ 	.byte	0x00, 0xf0, 0x11, 0x00


	//----- nvinfo : EIATTR_KPARAM_INFO
	.align		4
.L_43:
        /*00d8*/ 	.byte	0x04, 0x17
        /*00da*/ 	.short	(.L_45 - .L_44)
.L_44:
        /*00dc*/ 	.word	0x00000000
        /*00e0*/ 	.short	0x000c
        /*00e2*/ 	.short	0x0044
        /*00e4*/ 	.byte	0x00, 0xf0, 0x11, 0x00


	//----- nvinfo : EIATTR_KPARAM_INFO
	.align		4
.L_45:
        /*00e8*/ 	.byte	0x04, 0x17
        /*00ea*/ 	.short	(.L_47 - .L_46)
.L_46:
        /*00ec*/ 	.word	0x00000000
        /*00f0*/ 	.short	0x000b
        /*00f2*/ 	.short	0x0040
        /*00f4*/ 	.byte	0x00, 0xf0, 0x11, 0x00


	//----- nvinfo : EIATTR_KPARAM_INFO
	.align		4
.L_47:
        /*00f8*/ 	.byte	0x04, 0x17
        /*00fa*/ 	.short	(.L_49 - .L_48)
.L_48:
        /*00fc*/ 	.word	0x00000000
        /*0100*/ 	.short	0x000a
        /*0102*/ 	.short	0x003c
        /*0104*/ 	.byte	0x00, 0xf0, 0x11, 0x00


	//----- nvinfo : EIATTR_KPARAM_INFO
	.align		4
.L_49:
        /*0108*/ 	.byte	0x04, 0x17
        /*010a*/ 	.short	(.L_51 - .L_50)
.L_50:
        /*010c*/ 	.word	0x00000000
        /*0110*/ 	.short	0x0009
        /*0112*/ 	.short	0x0038
        /*0114*/ 	.byte	0x00, 0xf0, 0x11, 0x00


	//----- nvinfo : EIATTR_KPARAM_INFO
	.align		4
.L_51:
        /*0118*/ 	.byte	0x04, 0x17
        /*011a*/ 	.short	(.L_53 - .L_52)
.L_52:
        /*011c*/ 	.word	0x00000000
        /*0120*/ 	.short	0x0008
        /*0122*/ 	.short	0x0034
        /*0124*/ 	.byte	0x00, 0xf0, 0x11, 0x00


	//----- nvinfo : EIATTR_KPARAM_INFO
	.align		4
.L_53:
        /*0128*/ 	.byte	0x04, 0x17
        /*012a*/ 	.short	(.L_55 - .L_54)
.L_54:
        /*012c*/ 	.word	0x00000000
        /*0130*/ 	.short	0x0007
        /*0132*/ 	.short	0x0030
        /*0134*/ 	.byte	0x00, 0xf0, 0x11, 0x00


	//----- nvinfo : EIATTR_KPARAM_INFO
	.align		4
.L_55:
        /*0138*/ 	.byte	0x04, 0x17
        /*013a*/ 	.short	(.L_57 - .L_56)
.L_56:
        /*013c*/ 	.word	0x00000000
        /*0140*/ 	.short	0x0006
        /*0142*/ 	.short	0x002c
        /*0144*/ 	.byte	0x00, 0xf0, 0x11, 0x00


	//----- nvinfo : EIATTR_KPARAM_INFO
	.align		4
.L_57:
        /*0148*/ 	.byte	0x04, 0x17
        /*014a*/ 	.short	(.L_59 - .L_58)
.L_58:
        /*014c*/ 	.word	0x00000000
        /*0150*/ 	.short	0x0005
        /*0152*/ 	.short	0x0028
        /*0154*/ 	.byte	0x00, 0xf0, 0x11, 0x00


	//----- nvinfo : EIATTR_KPARAM_INFO
	.align		4
.L_59:
        /*0158*/ 	.byte	0x04, 0x17
        /*015a*/ 	.short	(.L_61 - .L_60)
.L_60:
        /*015c*/ 	.word	0x00000000
        /*0160*/ 	.short	0x0004
        /*0162*/ 	.short	0x0020
        /*0164*/ 	.byte	0x00, 0xf4, 0x21, 0x00


	//----- nvinfo : EIATTR_KPARAM_INFO
	.align		4
.L_61:
        /*0168*/ 	.byte	0x04, 0x17
        /*016a*/ 	.short	(.L_63 - .L_62)
.L_62:
        /*016c*/ 	.word	0x00000000
        /*0170*/ 	.short	0x0003
        /*0172*/ 	.short	0x0018
        /*0174*/ 	.byte	0x00, 0xf4, 0x21, 0x00


	//----- nvinfo : EIATTR_KPARAM_INFO
	.align		4
.L_63:
        /*0178*/ 	.byte	0x04, 0x17
        /*017a*/ 	.short	(.L_65 - .L_64)
.L_64:
        /*017c*/ 	.word	0x00000000
        /*0180*/ 	.short	0x0002
        /*0182*/ 	.short	0x0010
        /*0184*/ 	.byte	0x00, 0xf4, 0x21, 0x00


	//----- nvinfo : EIATTR_KPARAM_INFO
	.align		4
.L_65:
        /*0188*/ 	.byte	0x04, 0x17
        /*018a*/ 	.short	(.L_67 - .L_66)
.L_66:
        /*018c*/ 	.word	0x00000000
        /*0190*/ 	.short	0x0001
        /*0192*/ 	.short	0x0008
        /*0194*/ 	.byte	0x00, 0xf4, 0x21, 0x00


	//----- nvinfo : EIATTR_KPARAM_INFO
	.align		4
.L_67:
        /*0198*/ 	.byte	0x04, 0x17
        /*019a*/ 	.short	(.L_69 - .L_68)
.L_68:
        /*019c*/ 	.word	0x00000000
        /*01a0*/ 	.short	0x0000
        /*01a2*/ 	.short	0x0000
        /*01a4*/ 	.byte	0x00, 0xf4, 0x21, 0x00


	//----- nvinfo : EIATTR_AT_ENTRY_FRAGMENTS
	.align		4
.L_69:
        /*01a8*/ 	.byte	0x04, 0x4f
        /*01aa*/ 	.short	(.L_71 - .L_70)


	//   ....[0]....
.L_70:
        /*01ac*/ 	.word	0x00000004


	//----- nvinfo : EIATTR_RESERVED_SMEM_USED
	.align		4
.L_71:
        /*01b0*/ 	.byte	0x01, 0x41
	.zero		2


	//----- nvinfo : EIATTR_SPARSE_MMA_MASK
	.align		4
        /*01b4*/ 	.byte	0x03, 0x50
        /*01b6*/ 	.short	0x0000


	//----- nvinfo : EIATTR_TCGEN05_1CTA_USED
	.align		4
        /*01b8*/ 	.byte	0x01, 0x51
	.zero		2


	//----- nvinfo : EIATTR_MAXREG_COUNT
	.align		4
        /*01bc*/ 	.byte	0x03, 0x1b
        /*01be*/ 	.short	0x00ff


	//----- nvinfo : EIATTR_NUM_BARRIERS
	.align		4
        /*01c0*/ 	.byte	0x02, 0x4c
        /*01c2*/ 	.byte	0x01
	.zero		1


	//----- nvinfo : EIATTR_INT_WARP_WIDE_INSTR_OFFSETS
	.align		4
        /*01c4*/ 	.byte	0x04, 0x31
        /*01c6*/ 	.short	(.L_73 - .L_72)


	//   ....[0]....
.L_72:
        /*01c8*/ 	.word	0x000015c0


	//   ....[1]....
        /*01cc*/ 	.word	0x000015e0


	//   ....[2]....
        /*01d0*/ 	.word	0x00001c10


	//   ....[3]....
        /*01d4*/ 	.word	0x00001d30


	//   ....[4]....
        /*01d8*/ 	.word	0x000055f0


	//   ....[5]....
        /*01dc*/ 	.word	0x00009870


	//   ....[6]....
        /*01e0*/ 	.word	0x000098c0


	//----- nvinfo : EIATTR_COOP_GROUP_MASK_REGIDS
	.align		4
.L_73:
        /*01e4*/ 	.byte	0x04, 0x29
        /*01e6*/ 	.short	(.L_75 - .L_74)


	//   ....[0]....
.L_74:
        /*01e8*/ 	.word	0xffffffff


	//   ....[1]....
        /*01ec*/ 	.word	0xffffffff


	//   ....[2]....
        /*01f0*/ 	.word	0xffffffff


	//   ....[3]....
        /*01f4*/ 	.word	0xffffffff


	//   ....[4]....
        /*01f8*/ 	.word	0xffffffff


	//   ....[5]....
        /*01fc*/ 	.word	0xffffffff


	//   ....[6]....
        /*0200*/ 	.word	0xffffffff


	//   ....[7]....
        /*0204*/ 	.word	0xffffffff


	//----- nvinfo : EIATTR_COOP_GROUP_INSTR_OFFSETS
	.align		4
.L_75:
        /*0208*/ 	.byte	0x04, 0x28
        /*020a*/ 	.short	(.L_77 - .L_76)


	//   ....[0]....
.L_76:
        /*020c*/ 	.word	0x00000050


	//   ....[1]....
        /*0210*/ 	.word	0x00000310


	//   ....[2]....
        /*0214*/ 	.word	0x000028e0


	//   ....[3]....
        /*0218*/ 	.word	0x00004800


	//   ....[4]....
        /*021c*/ 	.word	0x000060b0


	//   ....[5]....
        /*0220*/ 	.word	0x00007190


	//   ....[6]....
        /*0224*/ 	.word	0x00009700


	//   ....[7]....
        /*0228*/ 	.word	0x00009970


	//----- nvinfo : EIATTR_VRC_CTA_INIT_COUNT
	.align		4
.L_77:
        /*022c*/ 	.byte	0x02, 0x4a
        /*022e*/ 	.byte	0x80
	.zero		1


	//----- nvinfo : EIATTR_MBARRIER_INSTR_OFFSETS
	.align		4
        /*0230*/ 	.byte	0x04, 0x39
        /*0232*/ 	.short	(.L_79 - .L_78)


	//   ....[0]....
.L_78:
        /*0234*/ 	.word	0x000019e0
        /*0238*/ 	.word	0x000000ff
        /*023c*/ 	.word	0x00000000
        /*0240*/ 	.short	0x0100
        /*0242*/ 	.byte	0x11
	.zero		1


	//   ....[1]....
        /*0244*/ 	.word	0x00001d20
        /*0248*/ 	.word	0x000000ff
        /*024c*/ 	.word	0x00010008
        /*0250*/ 	.short	0x0100
        /*0252*/ 	.byte	0x0e
	.zero		1


	//   ....[2]....
        /*0254*/ 	.word	0x00001f70
        /*0258*/ 	.word	0x000000ff
        /*025c*/ 	.word	0x00008000
        /*0260*/ 	.short	0x0100
        /*0262*/ 	.byte	0x0e
	.zero		1


	//   ....[3]....
        /*0264*/ 	.word	0x000021d0
        /*0268*/ 	.word	0x000000ff
        /*026c*/ 	.word	0x00008000
        /*0270*/ 	.short	0x010a
        /*0272*/ 	.byte	0x0e
	.zero		1


	//   ....[4]....
        /*0274*/ 	.word	0x00002270
        /*0278*/ 	.word	0x000000ff
        /*027c*/ 	.word	0x00008000
        /*0280*/ 	.short	0x0108
        /*0282*/ 	.byte	0x0e
	.zero		1


	//   ....[5]....
        /*0284*/ 	.word	0x00005840
        /*0288*/ 	.word	0x000000ff
        /*028c*/ 	.word	0x00010010
        /*0290*/ 	.short	0x0100
        /*0292*/ 	.byte	0x0e
	.zero		1


	//   ....[6]....
        /*0294*/ 	.word	0x000059c0
        /*0298*/ 	.word	0x000000ff
        /*029c*/ 	.word	0x00010010
        /*02a0*/ 	.short	0x010a
        /*02a2*/ 	.byte	0x0e
	.zero		1


	//   ....[7]....
        /*02a4*/ 	.word	0x00005a50
        /*02a8*/ 	.word	0x000000ff
        /*02ac*/ 	.word	0x00010010
        /*02b0*/ 	.short	0x0108
        /*02b2*/ 	.byte	0x0e
	.zero		1


	//   ....[8]....
        /*02b4*/ 	.word	0x00007160
        /*02b8*/ 	.word	0x000000ff
        /*02bc*/ 	.word	0x00000000
        /*02c0*/ 	.short	0x010a
        /*02c2*/ 	.byte	0x11
	.zero		1


	//   ....[9]....
        /*02c4*/ 	.word	0x00008100
        /*02c8*/ 	.word	0x000000ff
        /*02cc*/ 	.word	0x00000000
        /*02d0*/ 	.short	0x010a
        /*02d2*/ 	.byte	0x11
	.zero		1


	//   ....[10]....
        /*02d4*/ 	.word	0x00008200
        /*02d8*/ 	.word	0x000000ff
        /*02dc*/ 	.word	0x00010000
        /*02e0*/ 	.short	0x0108
        /*02e2*/ 	.byte	0x0e
	.zero		1


	//   ....[11]....
        /*02e4*/ 	.word	0x00008230
        /*02e8*/ 	.word	0x000000ff
        /*02ec*/ 	.word	0x00010008
        /*02f0*/ 	.short	0x0108
        /*02f2*/ 	.byte	0x0e
	.zero		1


	//   ....[12]....
        /*02f4*/ 	.word	0x00009990
        /*02f8*/ 	.word	0x000000ff
        /*02fc*/ 	.word	0x00008000
        /*0300*/ 	.short	0x010a
        /*0302*/ 	.byte	0x0e
	.zero		1


	//   ....[13]....
        /*0304*/ 	.word	0x000099c0
        /*0308*/ 	.word	0x000000ff
        /*030c*/ 	.word	0x00010010
        /*0310*/ 	.short	0x010a
        /*0312*/ 	.byte	0x0e
	.zero		1


	//   ....[14]....
        /*0314*/ 	.word	0x000099f0
        /*0318*/ 	.word	0x000000ff
        /*031c*/ 	.word	0x00000000
        /*0320*/ 	.short	0x010a
        /*0322*/ 	.byte	0x11
	.zero		1


	//   ....[15]....
        /*0324*/ 	.word	0x00009a20
        /*0328*/ 	.word	0x000000ff
        /*032c*/ 	.word	0x00000000
        /*0330*/ 	.short	0x010a
        /*0332*/ 	.byte	0x11
	.zero		1


	//----- nvinfo : EIATTR_NUM_MBARRIERS
	.align		4
.L_79:
        /*0334*/ 	.byte	0x03, 0x38
        /*0336*/ 	.short	0xffff


	//----- nvinfo : EIATTR_EXIT_INSTR_OFFSETS
	.align		4
        /*0338*/ 	.byte	0x04, 0x1c
        /*033a*/ 	.short	(.L_81 - .L_80)


	//   ....[0]....
.L_80:
        /*033c*/ 	.word	0x00009980


	//----- nvinfo : EIATTR_REQNTID
	.align		4
.L_81:
        /*0340*/ 	.byte	0x04, 0x10
        /*0342*/ 	.short	(.L_83 - .L_82)
.L_82:
        /*0344*/ 	.word	0x00000100
        /*0348*/ 	.word	0x00000001
        /*034c*/ 	.word	0x00000001


	//----- nvinfo : EIATTR_CRS_STACK_SIZE
	.align		4
.L_83:
        /*0350*/ 	.byte	0x04, 0x1e
        /*0352*/ 	.short	(.L_85 - .L_84)
.L_84:
        /*0354*/ 	.word	0x00000000


	//----- nvinfo : EIATTR_CBANK_PARAM_SIZE
	.align		4
.L_85:
        /*0358*/ 	.byte	0x03, 0x19
        /*035a*/ 	.short	0x0088


	//----- nvinfo : EIATTR_PARAM_CBANK
	.align		4
        /*035c*/ 	.byte	0x04, 0x0a
        /*035e*/ 	.short	(.L_87 - .L_86)
	.align		4
.L_86:
        /*0360*/ 	.word	index@(.nv.constant0.attn_fwd)
        /*0364*/ 	.short	0x0380
        /*0366*/ 	.short	0x0088


	//----- nvinfo : EIATTR_SW_WAR
	.align		4
.L_87:
        /*0368*/ 	.byte	0x04, 0x36
        /*036a*/ 	.short	(.L_89 - .L_88)
.L_88:
        /*036c*/ 	.word	0x00000008
.L_89:


//--------------------- .nv.compat                --------------------------
	.section	.nv.compat,"",@"SHT_CUDA_COMPAT_INFO"
	.align	4
        /*0000*/ 	.byte	0x02, 0x02, 0x02, 0x00, 0x02, 0x05, 0x05, 0x00, 0x02, 0x03, 0x00, 0x00, 0x02, 0x06, 0x01, 0x00


//--------------------- .nv.callgraph             --------------------------
	.section	.nv.callgraph,"",@"SHT_CUDA_CALLGRAPH"
	.align	4
	.sectionentsize	8
	.align		4
        /*0000*/ 	.word	0x00000000
	.align		4
        /*0004*/ 	.word	0xffffffff
	.align		4
        /*0008*/ 	.word	0x00000000
	.align		4
        /*000c*/ 	.word	0xfffffffe
	.align		4
        /*0010*/ 	.word	0x00000000
	.align		4
        /*0014*/ 	.word	0xfffffffd
	.align		4
        /*0018*/ 	.word	0x00000000
	.align		4
        /*001c*/ 	.word	0xfffffffc


//--------------------- .nv.constant4             --------------------------
	.section	.nv.constant4,"a",@progbits
	.align	8
	.align		8
.nv.constant4:
        /*0000*/ 	.dword	_$_str


//--------------------- .text.attn_fwd            --------------------------
	.section	.text.attn_fwd,"ax",@progbits
	.align	128
        .global         attn_fwd
        .type           attn_fwd,@function
        .size           attn_fwd,(.L_x_28 - attn_fwd)
        .other          attn_fwd,@"STO_CUDA_ENTRY STV_DEFAULT"
attn_fwd:
.text.attn_fwd:
[----:B------:R-:W0:Y:S01]  /*0000*/  LDC R1, c[0x0][0x37c] ;  /* 0x0000df00ff017b82 */ /* 0x000e220000000800 */
[----:B------:R-:W1:Y:S02]  /*0010*/  S2R R0, SR_TID.X ;  /* 0x0000000000007919 */ /* 0x000e640000002100 */
[----:B-1----:R-:W-:-:S13]  /*0020*/  ISETP.GE.U32.AND P0, PT, R0, 0x20, PT ;  /* 0x000000200000780c */ /* 0x002fda0003f06070 */
[----:B------:R-:W-:Y:S05]  /*0030*/  @P0 BRA `(.L_x_0) ;  /* 0x0000000000b80947 */ /* 0x000fea0003800000 */
[----:B------:R-:W1:Y:S01]  /*0040*/  S2UR UR6, SR_CgaCtaId ;  /* 0x00000000000679c3 */ /* 0x000e620000008800 */
[----:B------:R-:W-:Y:S01]  /*0050*/  NOP ;  /* 0x0000000000007918 */ /* 0x000fe20000000000 */
[----:B------:R-:W-:Y:S02]  /*0060*/  UMOV UR4, 0x40 ;  /* 0x0000004000047882 */ /* 0x000fe40000000000 */
[----:B-1----:R-:W-:-:S09]  /*0070*/  ULEA UR4, UR6, UR4, 0x18 ;  /* 0x0000000406047291 */ /* 0x002fd2000f8ec0ff */
[----:B------:R-:W1:Y:S01]  /*0080*/  LDS.U8 R2, [UR4] ;  /* 0x00000004ff027984 */ /* 0x000e620008000000 */
[----:B------:R-:W-:Y:S02]  /*0090*/  UMOV UR4, 0x400 ;  /* 0x0000040000047882 */ /* 0x000fe40000000000 */
[----:B------:R-:W-:Y:S01]  /*00a0*/  ULEA UR4, UR6, UR4, 0x18 ;  /* 0x0000000406047291 */ /* 0x000fe2000f8ec0ff */
[----:B-1----:R-:W-:-:S13]  /*00b0*/  ISETP.NE.AND P1, PT, R2, RZ, PT ;  /* 0x000000ff0200720c */ /* 0x002fda0003f25270 */
[----:B------:R-:W-:Y:S05]  /*00c0*/  @P1 BRA `(.L_x_1) ;  /* 0x00000000007c1947 */ /* 0x000fea0003800000 */
[----:B------:R-:W-:-:S13]  /*00d0*/  ELECT P1, URZ, PT ;  /* 0x0000000000ff782f */ /* 0x000fda0003820000 */
[----:B------:R-:W-:Y:S05]  /*00e0*/  @!P1 BRA `(.L_x_2) ;  /* 0x0000000000849947 */ /* 0x000fea0003800000 */
[----:B------:R-:W-:Y:S01]  /*00f0*/  UMOV UR5, 0x8 ;  /* 0x0000000800057882 */ /* 0x000fe20000000000 */
[----:B------:R-:W-:Y:S01]  /*0100*/  HFMA2 R5, -RZ, RZ, 0, 5.9604644775390625e-08 ;  /* 0x00000001ff057431 */ /* 0x000fe200000001ff */
[----:B------:R-:W-:-:S03]  /*0110*/  MOV R3, 0xff ;  /* 0x000000ff00037802 */ /* 0x000fc60000000f00 */
[----:B------:R-:W-:Y:S04]  /*0120*/  DEPBAR.LE SB1, 0x36 ;  /* 0x00009d800000791a */ /* 0x000fe80000000000 */
[----:B------:R-:W1:Y:S02]  /*0130*/  UTCATOMSWS.FIND_AND_SET.ALIGN UP0, UR5, UR5 ;  /* 0x00000005000575e3 */ /* 0x000e640008000800 */
[----:B-1----:R-:W-:-:S04]  /*0140*/  PLOP3.LUT P1, PT, PT, PT, UP0, 0x80, 0x8 ;  /* 0x000000000008781c */ /* 0x002fc80003f2f008 */
[----:B------:R-:W-:-:S04]  /*0150*/  SEL R2, RZ, 0xffffffff, !P1 ;  /* 0xffffffffff027807 */ /* 0x000fc80004800000 */
[----:B------:R-:W-:Y:S02]  /*0160*/  ISETP.NE.AND P1, PT, R2, RZ, PT ;  /* 0x000000ff0200720c */ /* 0x000fe40003f25270 */
[----:B------:R-:W-:-:S11]  /*0170*/  MOV R2, UR5 ;  /* 0x0000000500027c02 */ /* 0x000fd60008000f00 */
[----:B------:R-:W-:Y:S05]  /*0180*/  @P1 BRA `(.L_x_3) ;  /* 0x0000000000241947 */ /* 0x000fea0003800000 */
.L_x_4:
[----:B------:R-:W-:Y:S05]  /*0190*/  NANOSLEEP 0x64 ;  /* 0x000000640000795d */ /* 0x000fea0003800000 */
[----:B------:R-:W-:-:S05]  /*01a0*/  UMOV UR5, 0x8 ;  /* 0x0000000800057882 */ /* 0x000fca0000000000 */
[----:B------:R-:W-:Y:S04]  /*01b0*/  DEPBAR.LE SB1, 0x36 ;  /* 0x00009d800000791a */ /* 0x000fe80000000000 */
[----:B------:R-:W1:Y:S02]  /*01c0*/  UTCATOMSWS.FIND_AND_SET.ALIGN UP0, UR5, UR5 ;  /* 0x00000005000575e3 */ /* 0x000e640008000800 */
[----:B-1----:R-:W-:-:S04]  /*01d0*/  PLOP3.LUT P1, PT, PT, PT, UP0, 0x80, 0x8 ;  /* 0x000000000008781c */ /* 0x002fc80003f2f008 */
[----:B------:R-:W-:-:S04]  /*01e0*/  SEL R2, RZ, 0xffffffff, !P1 ;  /* 0xffffffffff027807 */ /* 0x000fc80004800000 */
[----:B------:R-:W-:Y:S02]  /*01f0*/  ISETP.NE.AND P1, PT, R2, RZ, PT ;  /* 0x000000ff0200720c */ /* 0x000fe40003f25270 */
[----:B------:R-:W-:-:S11]  /*0200*/  MOV R2, UR5 ;  /* 0x0000000500027c02 */ /* 0x000fd60008000f00 */
[----:B------:R-:W-:Y:S05]  /*0210*/  @!P1 BRA `(.L_x_4) ;  /* 0xfffffffc00dc9947 */ /* 0x000fea000383ffff */
.L_x_3:
[C---:B------:R-:W-:Y:S01]  /*0220*/  IADD3 R4, PT, PT, R2.reuse, 0x10, RZ ;  /* 0x0000001002047810 */ /* 0x040fe20007ffe0ff */
[----:B------:R-:W-:Y:S01]  /*0230*/  UMOV UR5, 0x50 ;  /* 0x0000005000057882 */ /* 0x000fe20000000000 */
[----:B------:R-:W-:Y:S01]  /*0240*/  SHF.L.U32 R3, R3, R2, RZ ;  /* 0x0000000203037219 */ /* 0x000fe200000006ff */
[----:B------:R-:W-:Y:S01]  /*0250*/  ULEA UR5, UR6, UR5, 0x18 ;  /* 0x0000000506057291 */ /* 0x000fe2000f8ec0ff */
[----:B------:R-:W-:Y:S02]  /*0260*/  SHF.L.U32 R4, R5, R4, RZ ;  /* 0x0000000405047219 */ /* 0x000fe400000006ff */
[----:B------:R-:W-:Y:S02]  /*0270*/  SHF.L.U32 R2, R2, 0x5, RZ ;  /* 0x0000000502027819 */ /* 0x000fe400000006ff */
[----:B------:R-:W-:-:S05]  /*0280*/  LOP3.LUT R3, R4, R3, RZ, 0xfc, !PT ;  /* 0x0000000304037212 */ /* 0x000fca00078efcff */
[----:B------:R1:W-:Y:S04]  /*0290*/  ATOMS.OR RZ, [UR5], R3 ;  /* 0x00000003ffff798c */ /* 0x0003e8000b000005 */
[----:B------:R1:W-:Y:S01]  /*02a0*/  STS [UR4], R2 ;  /* 0x00000002ff007988 */ /* 0x0003e20008000804 */
[----:B------:R-:W-:Y:S05]  /*02b0*/  BRA `(.L_x_2) ;  /* 0x0000000000107947 */ /* 0x000fea0003800000 */
.L_x_1:
[----:B------:R-:W-:-:S05]  /*02c0*/  MOV R2, 0xffffffff ;  /* 0xffffffff00027802 */ /* 0x000fca0000000f00 */
[----:B------:R1:W-:Y:S02]  /*02d0*/  STS [UR4], R2 ;  /* 0x00000002ff007988 */ /* 0x0003e40008000804 */
[----:B-1----:R-:W-:-:S07]  /*02e0*/  MOV R2, 0x300 ;  /* 0x0000030000027802 */ /* 0x002fce0000000f00 */
[----:B0-----:R-:W-:Y:S05]  /*02f0*/  CALL.REL.NOINC `($__internal_1_$__cuda_sm10x_tcgen05_guardrail_trap_phase_invalid_during_alloc) ;  /* 0x0000009400e07944 */ /* 0x001fea0003c00000 */
.L_x_2:
[----:B------:R-:W-:Y:S05]  /*0300*/  WARPSYNC.ALL ;  /* 0x0000000000007948 */ /* 0x000fea0003800000 */
[----:B------:R-:W-:Y:S01]  /*0310*/  NOP ;  /* 0x0000000000007918 */ /* 0x000fe20000000000 */
.L_x_0:
[----:B-1----:R-:W1:Y:S01]  /*0320*/  S2R R3, SR_CTAID.X ;  /* 0x0000000000037919 */ /* 0x002e620000002500 */
[----:B------:R-:W2:Y:S01]  /*0330*/  S2UR UR7, SR_CTAID.Y ;  /* 0x00000000000779c3 */ /* 0x000ea20000002600 */
[----:B------:R-:W2:Y:S01]  /*0340*/  LDCU.64 UR4, c[0x0][0x3b0] ;  /* 0x00007600ff0477ac */ /* 0x000ea20008000a00 */
[----:B------:R-:W-:Y:S02]  /*0350*/  LOP3.LUT R68, R0, 0x7f, RZ, 0xc0, !PT ;  /* 0x0000007f00447812 */ /* 0x000fe400078ec0ff */
[----:B------:R-:W-:Y:S01]  /*0360*/  SHF.R.U32.HI R69, RZ, 0x7, R0 ;  /* 0x00000007ff457819 */ /* 0x000fe20000011600 */
[----:B------:R-:W-:Y:S01]  /*0370*/  UMOV UR14, 0x400 ;  /* 0x00000400000e7882 */ /* 0x000fe20000000000 */
[----:B------:R-:W3:Y:S02]  /*0380*/  LDCU.64 UR26, c[0x0][0x358] ;  /* 0x00006b00ff1a77ac */ /* 0x000ee40008000a00 */
[----:B------:R-:W4:Y:S01]  /*0390*/  S2UR UR6, SR_CgaCtaId ;  /* 0x00000000000679c3 */ /* 0x000f220000008800 */
[----:B------:R-:W-:-:S07]  /*03a0*/  SGXT.U32 R69, R69, 0x1 ;  /* 0x000000014545781a */ /* 0x000fce0000000000 */
[----:B------:R-:W0:Y:S08]  /*03b0*/  LDC R22, c[0x0][0x3b8] ;  /* 0x0000ee00ff167b82 */ /* 0x000e300000000800 */
[----:B------:R-:W3:Y:S01]  /*03c0*/  LDC.64 R18, c[0x0][0x380] ;  /* 0x0000e000ff127b82 */ /* 0x000ee20000000a00 */
[----:B--2---:R-:W-:-:S04]  /*03d0*/  UIMAD UR4, UR7, UR4, URZ ;  /* 0x00000004070472a4 */ /* 0x004fc8000f8e02ff */
[----:B------:R-:W-:Y:S01]  /*03e0*/  USHF.L.U32 UR8, UR4, 0x1, URZ ;  /* 0x0000000104087899 */ /* 0x000fe200080006ff */
[----:B-1----:R-:W-:Y:S01]  /*03f0*/  LEA R2, R3, R68, 0x7 ;  /* 0x0000004403027211 */ /* 0x002fe200078e38ff */
[----:B----4-:R-:W-:Y:S01]  /*0400*/  ULEA UR14, UR6, UR14, 0x18 ;  /* 0x0000000e060e7291 */ /* 0x010fe2000f8ec0ff */
[----:B------:R-:W-:Y:S03]  /*0410*/  BAR.SYNC.DEFER_BLOCKING 0x0 ;  /* 0x0000000000007b1d */ /* 0x000fe60000010000 */
[----:B------:R-:W-:Y:S01]  /*0420*/  IMAD R3, R2, UR5, RZ ;  /* 0x0000000502037c24 */ /* 0x000fe2000f8e02ff */
[----:B------:R-:W-:-:S04]  /*0430*/  UIMAD.WIDE UR4, UR4, 0x2, URZ ;  /* 0x00000002040478a5 */ /* 0x000fc8000f8e02ff */
[----:B------:R-:W1:Y:S01]  /*0440*/  LDC.64 R124, c[0x0][0x3c0] ;  /* 0x0000f000ff7c7b82 */ /* 0x000e620000000a00 */
[C---:B------:R-:W-:Y:S01]  /*0450*/  IMAD.HI R4, R3.reuse, 0x2, RZ ;  /* 0x0000000203047827 */ /* 0x040fe200078e02ff */
[----:B------:R-:W-:-:S03]  /*0460*/  SHF.L.U32 R5, R3, 0x1, RZ ;  /* 0x0000000103057819 */ /* 0x000fc600000006ff */
[----:B0-----:R-:W-:-:S03]  /*0470*/  IMAD R3, R69, R22, RZ ;  /* 0x0000001645037224 */ /* 0x001fc600078e02ff */
[----:B------:R-:W0:Y:S01]  /*0480*/  LDC.64 R64, c[0x0][0x388] ;  /* 0x0000e200ff407b82 */ /* 0x000e220000000a00 */
[----:B---3--:R-:W-:Y:S01]  /*0490*/  IADD3 R18, P1, P2, R5, UR8, R18 ;  /* 0x0000000805127c10 */ /* 0x008fe2000fa3e012 */
[----:B------:R-:W2:Y:S01]  /*04a0*/  LDCU UR4, c[0x0][0x3c8] ;  /* 0x00007900ff0477ac */ /* 0x000ea20008000800 */
[----:B------:R-:W-:Y:S02]  /*04b0*/  LEA R7, R22, R3, 0x1 ;  /* 0x0000000316077211 */ /* 0x000fe400078e08ff */
[----:B------:R-:W-:Y:S02]  /*04c0*/  IADD3.X R20, PT, PT, R4, UR5, R19, P1, P2 ;  /* 0x0000000504147c10 */ /* 0x000fe40008fe4413 */
[C---:B------:R-:W-:Y:S02]  /*04d0*/  LEA R4, P1, R3.reuse, R18, 0x1 ;  /* 0x0000001203047211 */ /* 0x040fe400078208ff */
[----:B------:R-:W-:Y:S01]  /*04e0*/  LEA R9, R22, R7, 0x1 ;  /* 0x0000000716097211 */ /* 0x000fe200078e08ff */
[----:B------:R-:W3:Y:S01]  /*04f0*/  LDS R43, [UR14] ;  /* 0x0000000eff2b7984 */ /* 0x000ee20008000800 */
[----:B------:R-:W-:Y:S01]  /*0500*/  LEA.HI.X.SX32 R5, R3, R20, 0x1, P1 ;  /* 0x0000001403057211 */ /* 0x000fe200008f0eff */
[----:B------:R-:W-:Y:S01]  /*0510*/  BAR.SYNC.DEFER_BLOCKING 0x0 ;  /* 0x0000000000007b1d */ /* 0x000fe20000010000 */
[----:B------:R-:W-:-:S02]  /*0520*/  LEA R8, P1, R9, R18, 0x1 ;  /* 0x0000001209087211 */ /* 0x000fc400078208ff */
[C---:B------:R-:W-:Y:S02]  /*0530*/  LEA R3, R22.reuse, R9, 0x1 ;  /* 0x0000000916037211 */ /* 0x040fe400078e08ff */
[----:B------:R-:W-:Y:S02]  /*0540*/  LEA.HI.X.SX32 R9, R9, R20, 0x1, P1 ;  /* 0x0000001409097211 */ /* 0x000fe400008f0eff */
[C---:B------:R-:W-:Y:S02]  /*0550*/  LEA R10, P1, R3.reuse, R18, 0x1 ;  /* 0x00000012030a7211 */ /* 0x040fe400078208ff */
[----:B------:R-:W-:Y:S02]  /*0560*/  LEA R13, R22, R3, 0x1 ;  /* 0x00000003160d7211 */ /* 0x000fe400078e08ff */
[----:B------:R-:W-:Y:S02]  /*0570*/  LEA.HI.X.SX32 R11, R3, R20, 0x1, P1 ;  /* 0x00000014030b7211 */ /* 0x000fe400008f0eff */
[----:B------:R-:W-:-:S02]  /*0580*/  LEA R12, P1, R13, R18, 0x1 ;  /* 0x000000120d0c7211 */ /* 0x000fc400078208ff */
[----:B------:R-:W-:Y:S02]  /*0590*/  LEA R3, R22, R13, 0x1 ;  /* 0x0000000d16037211 */ /* 0x000fe400078e08ff */
[----:B------:R-:W-:Y:S02]  /*05a0*/  LEA R6, P2, R7, R18, 0x1 ;  /* 0x0000001207067211 */ /* 0x000fe400078408ff */
[----:B------:R-:W-:Y:S02]  /*05b0*/  LEA.HI.X.SX32 R13, R13, R20, 0x1, P1 ;  /* 0x000000140d0d7211 */ /* 0x000fe400008f0eff */
[----:B------:R-:W-:Y:S02]  /*05c0*/  LEA R14, P1, R3, R18, 0x1 ;  /* 0x00000012030e7211 */ /* 0x000fe400078208ff */
[-C--:B------:R-:W-:Y:S01]  /*05d0*/  LEA.HI.X.SX32 R7, R7, R20.reuse, 0x1, P2 ;  /* 0x0000001407077211 */ /* 0x080fe200010f0eff */
[----:B------:R4:W5:Y:S01]  /*05e0*/  LDG.E.U16 R32, desc[UR26][R4.64] ;  /* 0x0000001a04207981 */ /* 0x000962000c1e1500 */
[----:B------:R-:W-:-:S03]  /*05f0*/  LEA.HI.X.SX32 R15, R3, R20, 0x1, P1 ;  /* 0x00000014030f7211 */ /* 0x000fc600008f0eff */
[----:B------:R0:W5:Y:S04]  /*0600*/  LDG.E.U16 R17, desc[UR26][R6.64] ;  /* 0x0000001a06117981 */ /* 0x000168000c1e1500 */
[----:B------:R0:W5:Y:S01]  /*0610*/  LDG.E.U16 R19, desc[UR26][R8.64] ;  /* 0x0000001a08137981 */ /* 0x000162000c1e1500 */
[----:B----4-:R-:W-:-:S03]  /*0620*/  LEA R5, R22, R3, 0x1 ;  /* 0x0000000316057211 */ /* 0x010fc600078e08ff */
[----:B------:R4:W5:Y:S01]  /*0630*/  LDG.E.U16 R34, desc[UR26][R10.64] ;  /* 0x0000001a0a227981 */ /* 0x000962000c1e1500 */
[C---:B------:R-:W-:Y:S02]  /*0640*/  LEA R3, R22.reuse, R5, 0x1 ;  /* 0x0000000516037211 */ /* 0x040fe400078e08ff */
[-C--:B------:R-:W-:Y:S01]  /*0650*/  LEA R4, P1, R5, R18.reuse, 0x1 ;  /* 0x0000001205047211 */ /* 0x080fe200078208ff */
[----:B------:R1:W5:Y:S01]  /*0660*/  LDG.E.U16 R36, desc[UR26][R12.64] ;  /* 0x0000001a0c247981 */ /* 0x000362000c1e1500 */
[----:B0-----:R-:W-:Y:S02]  /*0670*/  LEA R6, P2, R3, R18, 0x1 ;  /* 0x0000001203067211 */ /* 0x001fe400078408ff */
[----:B------:R-:W-:Y:S01]  /*0680*/  LEA R16, R22, R3, 0x1 ;  /* 0x0000000316107211 */ /* 0x000fe200078e08ff */
[----:B------:R0:W5:Y:S01]  /*0690*/  LDG.E.U16 R21, desc[UR26][R14.64] ;  /* 0x0000001a0e157981 */ /* 0x000162000c1e1500 */
[-C--:B------:R-:W-:Y:S02]  /*06a0*/  LEA.HI.X.SX32 R5, R5, R20.reuse, 0x1, P1 ;  /* 0x0000001405057211 */ /* 0x080fe400008f0eff */
[----:B------:R-:W-:-:S02]  /*06b0*/  LEA.HI.X.SX32 R7, R3, R20, 0x1, P2 ;  /* 0x0000001403077211 */ /* 0x000fc400010f0eff */
[----:B------:R-:W-:Y:S01]  /*06c0*/  LEA R8, P1, R16, R18, 0x1 ;  /* 0x0000001210087211 */ /* 0x000fe200078208ff */
[----:B------:R0:W5:Y:S01]  /*06d0*/  LDG.E.U16 R23, desc[UR26][R4.64] ;  /* 0x0000001a04177981 */ /* 0x000162000c1e1500 */
[----:B------:R-:W-:Y:S02]  /*06e0*/  LEA R3, R22, R16, 0x1 ;  /* 0x0000001016037211 */ /* 0x000fe400078e08ff */
[----:B------:R-:W-:Y:S01]  /*06f0*/  LEA.HI.X.SX32 R9, R16, R20, 0x1, P1 ;  /* 0x0000001410097211 */ /* 0x000fe200008f0eff */
[----:B------:R0:W5:Y:S01]  /*0700*/  LDG.E.U16 R38, desc[UR26][R6.64] ;  /* 0x0000001a06267981 */ /* 0x000162000c1e1500 */
[C---:B----4-:R-:W-:Y:S02]  /*0710*/  LEA R10, P1, R3.reuse, R18, 0x1 ;  /* 0x00000012030a7211 */ /* 0x050fe400078208ff */
[----:B-1----:R-:W-:Y:S01]  /*0720*/  LEA R13, R22, R3, 0x1 ;  /* 0x00000003160d7211 */ /* 0x002fe200078e08ff */
[----:B------:R1:W5:Y:S01]  /*0730*/  LDG.E.U16 R40, desc[UR26][R8.64] ;  /* 0x0000001a08287981 */ /* 0x000362000c1e1500 */
[----:B------:R-:W-:-:S02]  /*0740*/  LEA.HI.X.SX32 R11, R3, R20, 0x1, P1 ;  /* 0x00000014030b7211 */ /* 0x000fc400008f0eff */
[C---:B------:R-:W-:Y:S02]  /*0750*/  LEA R3, R22.reuse, R13, 0x1 ;  /* 0x0000000d16037211 */ /* 0x040fe400078e08ff */
[-C--:B------:R-:W-:Y:S01]  /*0760*/  LEA R12, P1, R13, R18.reuse, 0x1 ;  /* 0x000000120d0c7211 */ /* 0x080fe200078208ff */
[----:B------:R4:W5:Y:S01]  /*0770*/  LDG.E.U16 R25, desc[UR26][R10.64] ;  /* 0x0000001a0a197981 */ /* 0x000962000c1e1500 */
[----:B0-----:R-:W-:Y:S02]  /*0780*/  LEA R14, P2, R3, R18, 0x1 ;  /* 0x00000012030e7211 */ /* 0x001fe400078408ff */
[----:B------:R-:W-:Y:S02]  /*0790*/  LEA R16, R22, R3, 0x1 ;  /* 0x0000000316107211 */ /* 0x000fe400078e08ff */
[-C--:B------:R-:W-:Y:S02]  /*07a0*/  LEA.HI.X.SX32 R13, R13, R20.reuse, 0x1, P1 ;  /* 0x000000140d0d7211 */ /* 0x080fe400008f0eff */
[----:B------:R-:W-:-:S02]  /*07b0*/  LEA.HI.X.SX32 R15, R3, R20, 0x1, P2 ;  /* 0x00000014030f7211 */ /* 0x000fc400010f0eff */
[----:B------:R-:W-:Y:S01]  /*07c0*/  LEA R4, P1, R16, R18, 0x1 ;  /* 0x0000001210047211 */ /* 0x000fe200078208ff */
[----:B------:R0:W5:Y:S01]  /*07d0*/  LDG.E.U16 R27, desc[UR26][R12.64] ;  /* 0x0000001a0c1b7981 */ /* 0x000162000c1e1500 */
[----:B------:R-:W-:Y:S02]  /*07e0*/  LEA R3, R22, R16, 0x1 ;  /* 0x0000001016037211 */ /* 0x000fe400078e08ff */
[----:B------:R-:W-:Y:S01]  /*07f0*/  LEA.HI.X.SX32 R5, R16, R20, 0x1, P1 ;  /* 0x0000001410057211 */ /* 0x000fe200008f0eff */
[----:B------:R-:W5:Y:S01]  /*0800*/  LDG.E.U16 R42, desc[UR26][R14.64] ;  /* 0x0000001a0e2a7981 */ /* 0x000f62000c1e1500 */
[C---:B------:R-:W-:Y:S02]  /*0810*/  LEA R6, P1, R3.reuse, R18, 0x1 ;  /* 0x0000001203067211 */ /* 0x040fe400078208ff */
[----:B-1----:R-:W-:Y:S01]  /*0820*/  LEA R9, R22, R3, 0x1 ;  /* 0x0000000316097211 */ /* 0x002fe200078e08ff */
[----:B------:R1:W5:Y:S01]  /*0830*/  LDG.E.U16 R44, desc[UR26][R4.64] ;  /* 0x0000001a042c7981 */ /* 0x000362000c1e1500 */
[----:B------:R-:W-:-:S02]  /*0840*/  LEA.HI.X.SX32 R7, R3, R20, 0x1, P1 ;  /* 0x0000001403077211 */ /* 0x000fc400008f0eff */
[C---:B------:R-:W-:Y:S02]  /*0850*/  LEA R3, R22.reuse, R9, 0x1 ;  /* 0x0000000916037211 */ /* 0x040fe400078e08ff */
[-C--:B------:R-:W-:Y:S01]  /*0860*/  LEA R8, P1, R9, R18.reuse, 0x1 ;  /* 0x0000001209087211 */ /* 0x080fe200078208ff */
[----:B------:R1:W5:Y:S01]  /*0870*/  LDG.E.U16 R29, desc[UR26][R6.64] ;  /* 0x0000001a061d7981 */ /* 0x000362000c1e1500 */
[----:B----4-:R-:W-:Y:S02]  /*0880*/  LEA R10, P2, R3, R18, 0x1 ;  /* 0x00000012030a7211 */ /* 0x010fe400078408ff */
[----:B------:R-:W-:Y:S02]  /*0890*/  LEA R16, R22, R3, 0x1 ;  /* 0x0000000316107211 */ /* 0x000fe400078e08ff */
[-C--:B------:R-:W-:Y:S02]  /*08a0*/  LEA.HI.X.SX32 R9, R9, R20.reuse, 0x1, P1 ;  /* 0x0000001409097211 */ /* 0x080fe400008f0eff */
[----:B------:R-:W-:-:S02]  /*08b0*/  LEA.HI.X.SX32 R11, R3, R20, 0x1, P2 ;  /* 0x00000014030b7211 */ /* 0x000fc400010f0eff */
[----:B0-----:R-:W-:Y:S01]  /*08c0*/  LEA R12, P1, R16, R18, 0x1 ;  /* 0x00000012100c7211 */ /* 0x001fe200078208ff */
[----:B------:R0:W5:Y:S01]  /*08d0*/  LDG.E.U16 R31, desc[UR26][R8.64] ;  /* 0x0000001a081f7981 */ /* 0x000162000c1e1500 */
[----:B------:R-:W-:Y:S02]  /*08e0*/  LEA R3, R22, R16, 0x1 ;  /* 0x0000001016037211 */ /* 0x000fe400078e08ff */
[----:B------:R-:W-:Y:S01]  /*08f0*/  LEA.HI.X.SX32 R13, R16, R20, 0x1, P1 ;  /* 0x00000014100d7211 */ /* 0x000fe200008f0eff */
[----:B------:R4:W5:Y:S01]  /*0900*/  LDG.E.U16 R46, desc[UR26][R10.64] ;  /* 0x0000001a0a2e7981 */ /* 0x000962000c1e1500 */
[C---:B-1----:R-:W-:Y:S02]  /*0910*/  LEA R4, P1, R3.reuse, R18, 0x1 ;  /* 0x0000001203047211 */ /* 0x042fe400078208ff */
[----:B------:R-:W-:Y:S01]  /*0920*/  LEA R15, R22, R3, 0x1 ;  /* 0x00000003160f7211 */ /* 0x000fe200078e08ff */
[----:B------:R1:W5:Y:S01]  /*0930*/  LDG.E.U16 R48, desc[UR26][R12.64] ;  /* 0x0000001a0c307981 */ /* 0x000362000c1e1500 */
[----:B------:R-:W-:-:S02]  /*0940*/  LEA.HI.X.SX32 R5, R3, R20, 0x1, P1 ;  /* 0x0000001403057211 */ /* 0x000fc400008f0eff */
[C---:B------:R-:W-:Y:S02]  /*0950*/  LEA R3, R22.reuse, R15, 0x1 ;  /* 0x0000000f16037211 */ /* 0x040fe400078e08ff */
[-C--:B------:R-:W-:Y:S01]  /*0960*/  LEA R6, P1, R15, R18.reuse, 0x1 ;  /* 0x000000120f067211 */ /* 0x080fe200078208ff */
[----:B------:R1:W5:Y:S01]  /*0970*/  LDG.E.U16 R33, desc[UR26][R4.64] ;  /* 0x0000001a04217981 */ /* 0x000362000c1e1500 */
[----:B------:R-:W-:Y:S02]  /*0980*/  LEA R14, P2, R3, R18, 0x1 ;  /* 0x00000012030e7211 */ /* 0x000fe400078408ff */
[----:B------:R-:W-:Y:S02]  /*0990*/  LEA R16, R22, R3, 0x1 ;  /* 0x0000000316107211 */ /* 0x000fe400078e08ff */
[-C--:B------:R-:W-:Y:S02]  /*09a0*/  LEA.HI.X.SX32 R7, R15, R20.reuse, 0x1, P1 ;  /* 0x000000140f077211 */ /* 0x080fe400008f0eff */
[----:B------:R-:W-:-:S02]  /*09b0*/  LEA.HI.X.SX32 R15, R3, R20, 0x1, P2 ;  /* 0x00000014030f7211 */ /* 0x000fc400010f0eff */
[----:B0-----:R-:W-:Y:S01]  /*09c0*/  LEA R8, P1, R16, R18, 0x1 ;  /* 0x0000001210087211 */ /* 0x001fe200078208ff */
[----:B------:R0:W5:Y:S01]  /*09d0*/  LDG.E.U16 R35, desc[UR26][R6.64] ;  /* 0x0000001a06237981 */ /* 0x000162000c1e1500 */
[----:B------:R-:W-:Y:S02]  /*09e0*/  LEA R3, R22, R16, 0x1 ;  /* 0x0000001016037211 */ /* 0x000fe400078e08ff */
[----:B------:R-:W-:Y:S01]  /*09f0*/  LEA.HI.X.SX32 R9, R16, R20, 0x1, P1 ;  /* 0x0000001410097211 */ /* 0x000fe200008f0eff */
[----:B------:R-:W5:Y:S01]  /*0a00*/  LDG.E.U16 R50, desc[UR26][R14.64] ;  /* 0x0000001a0e327981 */ /* 0x000f62000c1e1500 */
[C---:B----4-:R-:W-:Y:S02]  /*0a10*/  LEA R10, P1, R3.reuse, R18, 0x1 ;  /* 0x00000012030a7211 */ /* 0x050fe400078208ff */
[----:B-1----:R-:W-:Y:S01]  /*0a20*/  LEA R13, R22, R3, 0x1 ;  /* 0x00000003160d7211 */ /* 0x002fe200078e08ff */
        /* <DEDUP_REMOVED lines=14> */
[C---:B-1----:R-:W-:Y:S02]  /*0b10*/  LEA R8, P1, R3.reuse, R18, 0x1 ;  /* 0x0000001203087211 */ /* 0x042fe400078208ff */
[----:B------:R-:W-:Y:S01]  /*0b20*/  LEA R15, R22, R3, 0x1 ;  /* 0x00000003160f7211 */ /* 0x000fe200078e08ff */
[----:B------:R-:W5:Y:S01]  /*0b30*/  LDG.E.U16 R56, desc[UR26][R6.64] ;  /* 0x0000001a06387981 */ /* 0x000f62000c1e1500 */
[----:B------:R-:W-:-:S02]  /*0b40*/  LEA.HI.X.SX32 R9, R3, R20, 0x1, P1 ;  /* 0x0000001403097211 */ /* 0x000fc400008f0eff */
[C---:B----4-:R-:W-:Y:S02]  /*0b50*/  LEA R10, P1, R15.reuse, R18, 0x1 ;  /* 0x000000120f0a7211 */ /* 0x050fe400078208ff */
[C---:B------:R-:W-:Y:S01]  /*0b60*/  LEA R3, R22.reuse, R15, 0x1 ;  /* 0x0000000f16037211 */ /* 0x040fe200078e08ff */
[----:B------:R-:W5:Y:S01]  /*0b70*/  LDG.E.U16 R41, desc[UR26][R8.64] ;  /* 0x0000001a08297981 */ /* 0x000f62000c1e1500 */
[----:B------:R-:W-:Y:S02]  /*0b80*/  LEA.HI.X.SX32 R11, R15, R20, 0x1, P1 ;  /* 0x000000140f0b7211 */ /* 0x000fe400008f0eff */
[C---:B------:R-:W-:Y:S02]  /*0b90*/  LEA R14, P2, R3.reuse, R18, 0x1 ;  /* 0x00000012030e7211 */ /* 0x040fe400078408ff */
[----:B------:R-:W-:Y:S02]  /*0ba0*/  LEA R16, R22, R3, 0x1 ;  /* 0x0000000316107211 */ /* 0x000fe400078e08ff */
[----:B------:R1:W5:Y:S01]  /*0bb0*/  LDG.E.U16 R11, desc[UR26][R10.64] ;  /* 0x0000001a0a0b7981 */ /* 0x000362000c1e1500 */
[----:B------:R-:W-:-:S02]  /*0bc0*/  LEA.HI.X.SX32 R15, R3, R20, 0x1, P2 ;  /* 0x00000014030f7211 */ /* 0x000fc400010f0eff */
[----:B------:R-:W-:Y:S02]  /*0bd0*/  LEA R3, R22, R16, 0x1 ;  /* 0x0000001016037211 */ /* 0x000fe400078e08ff */
[----:B0-----:R-:W-:Y:S01]  /*0be0*/  LEA R4, P1, R16, R18, 0x1 ;  /* 0x0000001210047211 */ /* 0x001fe200078208ff */
[----:B------:R0:W5:Y:S01]  /*0bf0*/  LDG.E.U16 R58, desc[UR26][R14.64] ;  /* 0x0000001a0e3a7981 */ /* 0x000162000c1e1500 */
[----:B-1----:R-:W-:Y:S02]  /*0c00*/  SHF.R.U32.HI R10, RZ, 0x6, R0 ;  /* 0x00000006ff0a7819 */ /* 0x002fe40000011600 */
[----:B------:R-:W-:Y:S02]  /*0c10*/  LEA R13, R22, R3, 0x1 ;  /* 0x00000003160d7211 */ /* 0x000fe400078e08ff */
[----:B------:R-:W-:Y:S02]  /*0c20*/  SGXT.U32 R10, R10, 0x2 ;  /* 0x000000020a0a781a */ /* 0x000fe40000000000 */
[----:B------:R-:W-:-:S02]  /*0c30*/  LEA.HI.X.SX32 R5, R16, R20, 0x1, P1 ;  /* 0x0000001410057211 */ /* 0x000fc400008f0eff */
[C---:B------:R-:W-:Y:S01]  /*0c40*/  LEA R6, P1, R3.reuse, R18, 0x1 ;  /* 0x0000001203067211 */ /* 0x040fe200078208ff */
[----:B------:R-:W-:Y:S01]  /*0c50*/  IMAD R10, R10, R125, RZ ;  /* 0x0000007d0a0a7224 */ /* 0x000fe200078e02ff */
[----:B------:R-:W-:Y:S01]  /*0c60*/  LEA R16, R22, R13, 0x1 ;  /* 0x0000000d16107211 */ /* 0x000fe200078e08ff */
[----:B------:R-:W5:Y:S01]  /*0c70*/  LDG.E.U16 R60, desc[UR26][R4.64] ;  /* 0x0000001a043c7981 */ /* 0x000f62000c1e1500 */
[----:B------:R-:W-:Y:S02]  /*0c80*/  LEA.HI.X.SX32 R7, R3, R20, 0x1, P1 ;  /* 0x0000001403077211 */ /* 0x000fe400008f0eff */
[C---:B------:R-:W-:Y:S02]  /*0c90*/  LEA R8, P1, R16.reuse, R18, 0x1 ;  /* 0x0000001210087211 */ /* 0x040fe400078208ff */
[C---:B0-----:R-:W-:Y:S02]  /*0ca0*/  LEA R14, R125.reuse, R10, 0x2 ;  /* 0x0000000a7d0e7211 */ /* 0x041fe400078e10ff */
[----:B------:R-:W-:Y:S01]  /*0cb0*/  LEA.HI.X.SX32 R9, R16, R20, 0x1, P1 ;  /* 0x0000001410097211 */ /* 0x000fe200008f0eff */
[----:B------:R0:W5:Y:S01]  /*0cc0*/  LDG.E.U16 R7, desc[UR26][R6.64] ;  /* 0x0000001a06077981 */ /* 0x000162000c1e1500 */
[----:B------:R-:W-:-:S02]  /*0cd0*/  LEA R16, R125, R14, 0x2 ;  /* 0x0000000e7d107211 */ /* 0x000fc400078e10ff */
[----:B------:R-:W-:Y:S01]  /*0ce0*/  LEA R12, P2, R13, R18, 0x1 ;  /* 0x000000120d0c7211 */ /* 0x000fe200078408ff */
[----:B------:R1:W5:Y:S01]  /*0cf0*/  LDG.E.U16 R62, desc[UR26][R8.64] ;  /* 0x0000001a083e7981 */ /* 0x000362000c1e1500 */
[----:B------:R-:W-:Y:S02]  /*0d00*/  LEA R18, R125, R16, 0x2 ;  /* 0x000000107d127211 */ /* 0x000fe400078e10ff */
[----:B------:R-:W-:Y:S02]  /*0d10*/  LEA.HI.X.SX32 R13, R13, R20, 0x1, P2 ;  /* 0x000000140d0d7211 */ /* 0x000fe400010f0eff */
[C---:B0-----:R-:W-:Y:S02]  /*0d20*/  LEA R6, R125.reuse, R18, 0x2 ;  /* 0x000000127d067211 */ /* 0x041fe400078e10ff */
[----:B------:R-:W-:Y:S02]  /*0d30*/  SHF.R.S32.HI R3, RZ, 0x7, R0 ;  /* 0x00000007ff037819 */ /* 0x000fe40000011400 */
[----:B------:R0:W5:Y:S01]  /*0d40*/  LDG.E.U16 R13, desc[UR26][R12.64] ;  /* 0x0000001a0c0d7981 */ /* 0x000162000c1e1500 */
[----:B-1----:R-:W-:-:S02]  /*0d50*/  LEA R8, R125, R6, 0x2 ;  /* 0x000000067d087211 */ /* 0x002fc400078e10ff */
[----:B------:R-:W-:Y:S02]  /*0d60*/  LOP3.LUT R4, R0, 0x3f, RZ, 0xc0, !PT ;  /* 0x0000003f00047812 */ /* 0x000fe400078ec0ff */
[----:B------:R-:W-:Y:S02]  /*0d70*/  SGXT R3, R3, 0x1 ;  /* 0x000000010303781a */ /* 0x000fe40000000200 */
[----:B------:R-:W-:Y:S02]  /*0d80*/  SHF.L.U32 R22, R4, 0x1, RZ ;  /* 0x0000000104167819 */ /* 0x000fe400000006ff */
[----:B0-----:R-:W-:-:S04]  /*0d90*/  LEA R12, R125, R8, 0x2 ;  /* 0x000000087d0c7211 */ /* 0x001fc800078e10ff */
[C---:B------:R-:W-:Y:S02]  /*0da0*/  LEA R20, R125.reuse, R12, 0x2 ;  /* 0x0000000c7d147211 */ /* 0x040fe400078e10ff */
[----:B------:R-:W-:Y:S02]  /*0db0*/  LOP3.LUT R30, R22, 0x90, R3, 0x78, !PT ;  /* 0x00000090161e7812 */ /* 0x000fe400078e7803 */
[C---:B------:R-:W-:Y:S01]  /*0dc0*/  LEA R22, R125.reuse, R20, 0x2 ;  /* 0x000000147d167211 */ /* 0x040fe200078e10ff */
[----:B--2---:R-:W-:Y:S02]  /*0dd0*/  IMAD R4, R4, UR4, RZ ;  /* 0x0000000404047c24 */ /* 0x004fe4000f8e02ff */
[----:B------:R-:W-:Y:S01]  /*0de0*/  IMAD R124, R124, UR7, RZ ;  /* 0x000000077c7c7c24 */ /* 0x000fe2000f8e02ff */
[----:B------:R-:W-:Y:S02]  /*0df0*/  LEA R24, R125, R22, 0x2 ;  /* 0x000000167d187211 */ /* 0x000fe400078e10ff */
[----:B------:R-:W-:-:S02]  /*0e00*/  SHF.L.U32 R5, R4, 0x1, RZ ;  /* 0x0000000104057819 */ /* 0x000fc400000006ff */
[----:B------:R-:W-:Y:S02]  /*0e10*/  SHF.L.U32 R3, R124, 0x1, RZ ;  /* 0x000000017c037819 */ /* 0x000fe400000006ff */
[----:B------:R-:W-:Y:S01]  /*0e20*/  LEA R26, R125, R24, 0x2 ;  /* 0x000000187d1a7211 */ /* 0x000fe200078e10ff */
[----:B------:R-:W-:Y:S01]  /*0e30*/  IMAD.HI R4, R4, 0x2, RZ ;  /* 0x0000000204047827 */ /* 0x000fe200078e02ff */
[----:B------:R-:W-:Y:S02]  /*0e40*/  SHF.L.U32 R9, R0, 0x7, RZ ;  /* 0x0000000700097819 */ /* 0x000fe400000006ff */
[----:B------:R-:W-:Y:S01]  /*0e50*/  IADD3 R5, P1, P2, R5, R64, R3 ;  /* 0x0000004005057210 */ /* 0x000fe20007a3e003 */
[----:B------:R-:W-:Y:S01]  /*0e60*/  IMAD.HI R124, R124, 0x2, RZ ;  /* 0x000000027c7c7827 */ /* 0x000fe200078e02ff */
[----:B------:R-:W-:Y:S02]  /*0e70*/  LEA R28, R125, R26, 0x2 ;  /* 0x0000001a7d1c7211 */ /* 0x000fe400078e10ff */
[----:B------:R-:W-:-:S02]  /*0e80*/  LOP3.LUT R3, R30, 0x2000, R9, 0xf8, !PT ;  /* 0x000020001e037812 */ /* 0x000fc400078ef809 */
[----:B------:R-:W-:Y:S02]  /*0e90*/  IADD3.X R9, PT, PT, R4, R65, R124, P1, P2 ;  /* 0x0000004104097210 */ /* 0x000fe40000fe447c */
[C---:B------:R-:W-:Y:S02]  /*0ea0*/  LEA R4, R125.reuse, R28, 0x2 ;  /* 0x0000001c7d047211 */ /* 0x040fe400078e10ff */
[-C--:B------:R-:W-:Y:S02]  /*0eb0*/  LEA R200, P1, R10, R5.reuse, 0x1 ;  /* 0x000000050ac87211 */ /* 0x080fe400078208ff */
[----:B------:R-:W-:Y:S02]  /*0ec0*/  LEA R30, R125, R4, 0x2 ;  /* 0x000000047d1e7211 */ /* 0x000fe400078e10ff */
[----:B------:R-:W-:Y:S02]  /*0ed0*/  LEA R198, P2, R14, R5, 0x1 ;  /* 0x000000050ec67211 */ /* 0x000fe400078408ff */
[----:B------:R-:W-:-:S02]  /*0ee0*/  LEA.HI.X.SX32 R201, R10, R9, 0x1, P1 ;  /* 0x000000090ac97211 */ /* 0x000fc400008f0eff */
[C---:B------:R-:W-:Y:S02]  /*0ef0*/  LEA R10, R125.reuse, R30, 0x2 ;  /* 0x0000001e7d0a7211 */ /* 0x040fe400078e10ff */
[----:B------:R-:W-:Y:S02]  /*0f00*/  LEA R196, P1, R16, R5, 0x1 ;  /* 0x0000000510c47211 */ /* 0x000fe400078208ff */
[-C--:B------:R-:W-:Y:S02]  /*0f10*/  LEA.HI.X.SX32 R199, R14, R9.reuse, 0x1, P2 ;  /* 0x000000090ec77211 */ /* 0x080fe400010f0eff */
[----:B------:R-:W-:Y:S02]  /*0f20*/  LEA R14, R125, R10, 0x2 ;  /* 0x0000000a7d0e7211 */ /* 0x000fe400078e10ff */
[----:B------:R-:W-:Y:S02]  /*0f30*/  LEA.HI.X.SX32 R197, R16, R9, 0x1, P1 ;  /* 0x0000000910c57211 */ /* 0x000fe400008f0eff */
[----:B------:R-:W-:-:S02]  /*0f40*/  LEA R192, P1, R6, R5, 0x1 ;  /* 0x0000000506c07211 */ /* 0x000fc400078208ff */
[-C--:B------:R-:W-:Y:S02]  /*0f50*/  LEA R194, P3, R18, R5.reuse, 0x1 ;  /* 0x0000000512c27211 */ /* 0x080fe400078608ff */
[C---:B------:R-:W-:Y:S02]  /*0f60*/  LEA R16, R125.reuse, R14, 0x2 ;  /* 0x0000000e7d107211 */ /* 0x040fe400078e10ff */
[----:B------:R-:W-:Y:S02]  /*0f70*/  LEA R190, P2, R8, R5, 0x1 ;  /* 0x0000000508be7211 */ /* 0x000fe400078408ff */
[-C--:B------:R-:W-:Y:S02]  /*0f80*/  LEA.HI.X.SX32 R193, R6, R9.reuse, 0x1, P1 ;  /* 0x0000000906c17211 */ /* 0x080fe400008f0eff */
[----:B------:R-:W-:Y:S02]  /*0f90*/  LEA.HI.X.SX32 R195, R18, R9, 0x1, P3 ;  /* 0x0000000912c37211 */ /* 0x000fe400018f0eff */
[----:B------:R-:W-:-:S02]  /*0fa0*/  LEA R6, R125, R16, 0x2 ;  /* 0x000000107d067211 */ /* 0x000fc400078e10ff */
[----:B------:R-:W-:Y:S02]  /*0fb0*/  LEA R188, P3, R12, R5, 0x1 ;  /* 0x000000050cbc7211 */ /* 0x000fe400078608ff */
[-C--:B------:R-:W-:Y:S02]  /*0fc0*/  LEA.HI.X.SX32 R191, R8, R9.reuse, 0x1, P2 ;  /* 0x0000000908bf7211 */ /* 0x080fe400010f0eff */
[C---:B------:R-:W-:Y:S02]  /*0fd0*/  LEA R8, R125.reuse, R6, 0x2 ;  /* 0x000000067d087211 */ /* 0x040fe400078e10ff */
[----:B------:R-:W-:Y:S02]  /*0fe0*/  LEA.HI.X.SX32 R189, R12, R9, 0x1, P3 ;  /* 0x000000090cbd7211 */ /* 0x000fe400018f0eff */
[----:B------:R-:W-:Y:S02]  /*0ff0*/  LEA R182, P3, R24, R5, 0x1 ;  /* 0x0000000518b67211 */ /* 0x000fe400078608ff */
[----:B------:R-:W-:-:S02]  /*1000*/  LEA R12, R125, R8, 0x2 ;  /* 0x000000087d0c7211 */ /* 0x000fc400078e10ff */
[----:B------:R-:W-:Y:S02]  /*1010*/  LEA R184, P2, R22, R5, 0x1 ;  /* 0x0000000516b87211 */ /* 0x000fe400078408ff */
[----:B------:R-:W-:Y:S02]  /*1020*/  LEA.HI.X.SX32 R183, R24, R9, 0x1, P3 ;  /* 0x0000000918b77211 */ /* 0x000fe400018f0eff */
[----:B------:R-:W-:Y:S02]  /*1030*/  LEA R176, P3, R4, R5, 0x1 ;  /* 0x0000000504b07211 */ /* 0x000fe400078608ff */
[----:B------:R-:W-:Y:S02]  /*1040*/  LEA R18, R125, R12, 0x2 ;  /* 0x0000000c7d127211 */ /* 0x000fe400078e10ff */
[----:B------:R-:W-:Y:S02]  /*1050*/  LEA.HI.X.SX32 R185, R22, R9, 0x1, P2 ;  /* 0x0000000916b97211 */ /* 0x000fe400010f0eff */
[----:B------:R-:W-:-:S02]  /*1060*/  LEA R178, P2, R28, R5, 0x1 ;  /* 0x000000051cb27211 */ /* 0x000fc400078408ff */
[----:B------:R-:W-:Y:S02]  /*1070*/  LEA R186, P1, R20, R5, 0x1 ;  /* 0x0000000514ba7211 */ /* 0x000fe400078208ff */
[-C--:B------:R-:W-:Y:S02]  /*1080*/  LEA.HI.X.SX32 R177, R4, R9.reuse, 0x1, P3 ;  /* 0x0000000904b17211 */ /* 0x080fe400018f0eff */
[----:B------:R-:W-:Y:S02]  /*1090*/  LEA R4, R125, R18, 0x2 ;  /* 0x000000127d047211 */ /* 0x000fe400078e10ff */
[-C--:B------:R-:W-:Y:S02]  /*10a0*/  LEA.HI.X.SX32 R179, R28, R9.reuse, 0x1, P2 ;  /* 0x000000091cb37211 */ /* 0x080fe400010f0eff */
[----:B------:R-:W-:Y:S02]  /*10b0*/  LEA.HI.X.SX32 R187, R20, R9, 0x1, P1 ;  /* 0x0000000914bb7211 */ /* 0x000fe400008f0eff */
[----:B------:R-:W-:-:S02]  /*10c0*/  LEA R172, P2, R10, R5, 0x1 ;  /* 0x000000050aac7211 */ /* 0x000fc400078408ff */
[C---:B------:R-:W-:Y:S02]  /*10d0*/  LEA R20, R125.reuse, R4, 0x2 ;  /* 0x000000047d147211 */ /* 0x040fe400078e10ff */
[----:B------:R-:W-:Y:S02]  /*10e0*/  LEA R170, P3, R14, R5, 0x1 ;  /* 0x000000050eaa7211 */ /* 0x000fe400078608ff */
[----:B------:R-:W-:Y:S02]  /*10f0*/  LEA.HI.X.SX32 R173, R10, R9, 0x1, P2 ;  /* 0x000000090aad7211 */ /* 0x000fe400010f0eff */
[----:B------:R-:W-:Y:S02]  /*1100*/  LEA R180, P1, R26, R5, 0x1 ;  /* 0x000000051ab47211 */ /* 0x000fe400078208ff */
[----:B------:R-:W-:Y:S02]  /*1110*/  LEA R10, R125, R20, 0x2 ;  /* 0x000000147d0a7211 */ /* 0x000fe400078e10ff */
[----:B------:R-:W-:-:S02]  /*1120*/  LEA.HI.X.SX32 R171, R14, R9, 0x1, P3 ;  /* 0x000000090eab7211 */ /* 0x000fc400018f0eff */
[----:B------:R-:W-:Y:S02]  /*1130*/  LEA R166, P2, R6, R5, 0x1 ;  /* 0x0000000506a67211 */ /* 0x000fe400078408ff */
[----:B------:R-:W-:Y:S02]  /*1140*/  LEA.HI.X.SX32 R181, R26, R9, 0x1, P1 ;  /* 0x000000091ab57211 */ /* 0x000fe400008f0eff */
[----:B------:R-:W-:Y:S02]  /*1150*/  LEA R14, R125, R10, 0x2 ;  /* 0x0000000a7d0e7211 */ /* 0x000fe400078e10ff */
[-C--:B------:R-:W-:Y:S02]  /*1160*/  LEA R174, P1, R30, R5.reuse, 0x1 ;  /* 0x000000051eae7211 */ /* 0x080fe400078208ff */
[----:B------:R-:W-:Y:S02]  /*1170*/  LEA R164, P3, R8, R5, 0x1 ;  /* 0x0000000508a47211 */ /* 0x000fe400078608ff */
[----:B------:R-:W-:-:S02]  /*1180*/  LEA.HI.X.SX32 R167, R6, R9, 0x1, P2 ;  /* 0x0000000906a77211 */ /* 0x000fc400010f0eff */
[C---:B------:R-:W-:Y:S02]  /*1190*/  LEA R6, R125.reuse, R14, 0x2 ;  /* 0x0000000e7d067211 */ /* 0x040fe400078e10ff */
[----:B------:R-:W-:Y:S02]  /*11a0*/  LEA.HI.X.SX32 R175, R30, R9, 0x1, P1 ;  /* 0x000000091eaf7211 */ /* 0x000fe400008f0eff */
[----:B------:R-:W-:Y:S02]  /*11b0*/  LEA R168, P1, R16, R5, 0x1 ;  /* 0x0000000510a87211 */ /* 0x000fe400078208ff */
[----:B------:R-:W-:Y:S02]  /*11c0*/  LEA.HI.X.SX32 R165, R8, R9, 0x1, P3 ;  /* 0x0000000908a57211 */ /* 0x000fe400018f0eff */
[----:B------:R-:W-:Y:S02]  /*11d0*/  LEA R158, P3, R4, R5, 0x1 ;  /* 0x00000005049e7211 */ /* 0x000fe400078608ff */
[----:B------:R-:W-:-:S02]  /*11e0*/  LEA R8, R125, R6, 0x2 ;  /* 0x000000067d087211 */ /* 0x000fc400078e10ff */
[----:B------:R-:W-:Y:S02]  /*11f0*/  LEA.HI.X.SX32 R169, R16, R9, 0x1, P1 ;  /* 0x0000000910a97211 */ /* 0x000fe400008f0eff */
[-C--:B------:R-:W-:Y:S02]  /*1200*/  LEA R160, P2, R18, R5.reuse, 0x1 ;  /* 0x0000000512a07211 */ /* 0x080fe400078408ff */
[----:B------:R-:W-:Y:S02]  /*1210*/  LEA R162, P1, R12, R5, 0x1 ;  /* 0x000000050ca27211 */ /* 0x000fe400078208ff */
[-C--:B------:R-:W-:Y:S02]  /*1220*/  LEA.HI.X.SX32 R159, R4, R9.reuse, 0x1, P3 ;  /* 0x00000009049f7211 */ /* 0x080fe400018f0eff */
[----:B------:R-:W-:Y:S02]  /*1230*/  LEA R4, R125, R8, 0x2 ;  /* 0x000000087d047211 */ /* 0x000fe400078e10ff */
[----:B------:R-:W-:-:S02]  /*1240*/  LEA.HI.X.SX32 R161, R18, R9, 0x1, P2 ;  /* 0x0000000912a17211 */ /* 0x000fc400010f0eff */
[----:B------:R-:W-:Y:S02]  /*1250*/  LEA.HI.X.SX32 R163, R12, R9, 0x1, P1 ;  /* 0x000000090ca37211 */ /* 0x000fe400008f0eff */
[-C--:B------:R-:W-:Y:S02]  /*1260*/  LEA R150, P2, R10, R5.reuse, 0x1 ;  /* 0x000000050a967211 */ /* 0x080fe400078408ff */
[C---:B------:R-:W-:Y:S02]  /*1270*/  LEA R12, R125.reuse, R4, 0x2 ;  /* 0x000000047d0c7211 */ /* 0x040fe400078e10ff */
[----:B------:R-:W-:Y:S02]  /*1280*/  LEA R148, P3, R14, R5, 0x1 ;  /* 0x000000050e947211 */ /* 0x000fe400078608ff */
[----:B------:R-:W-:Y:S02]  /*1290*/  LEA.HI.X.SX32 R151, R10, R9, 0x1, P2 ;  /* 0x000000090a977211 */ /* 0x000fe400010f0eff */
        /* <DEDUP_REMOVED lines=10> */
[----:B------:R-:W-:Y:S02]  /*1340*/  SHF.R.U32.HI R15, RZ, 0x5, R0 ;  /* 0x00000005ff0f7819 */ /* 0x000fe40000011600 */
[-C--:B------:R-:W-:Y:S02]  /*1350*/  LEA.HI.X.SX32 R147, R6, R9.reuse, 0x1, P1 ;  /* 0x0000000906937211 */ /* 0x080fe400008f0eff */
[----:B------:R-:W-:-:S02]  /*1360*/  LEA.HI.X.SX32 R145, R8, R9, 0x1, P2 ;  /* 0x0000000908917211 */ /* 0x000fc400010f0eff */
[-C--:B------:R-:W-:Y:S02]  /*1370*/  LEA R140, P1, R12, R5.reuse, 0x1 ;  /* 0x000000050c8c7211 */ /* 0x080fe400078208ff */
[-C--:B------:R-:W-:Y:S02]  /*1380*/  LEA R138, P2, R10, R5.reuse, 0x1 ;  /* 0x000000050a8a7211 */ /* 0x080fe400078408ff */
[-C--:B------:R-:W-:Y:S02]  /*1390*/  LEA R136, P3, R14, R5.reuse, 0x1 ;  /* 0x000000050e887211 */ /* 0x080fe400078608ff */
[----:B------:R-:W-:Y:S02]  /*13a0*/  LEA R134, P4, R4, R5, 0x1 ;  /* 0x0000000504867211 */ /* 0x000fe400078808ff */
[----:B------:R-:W-:Y:S02]  /*13b0*/  R2UR UR24, R15 ;  /* 0x000000000f1872ca */ /* 0x000fe400000e0000 */
[----:B---3--:R-:W-:-:S02]  /*13c0*/  R2UR UR15, R43 ;  /* 0x000000002b0f72ca */ /* 0x008fc400000e0000 */
[-C--:B------:R-:W-:Y:S02]  /*13d0*/  LEA.HI.X.SX32 R141, R12, R9.reuse, 0x1, P1 ;  /* 0x000000090c8d7211 */ /* 0x080fe400008f0eff */
[-C--:B------:R-:W-:Y:S02]  /*13e0*/  LEA.HI.X.SX32 R139, R10, R9.reuse, 0x1, P2 ;  /* 0x000000090a8b7211 */ /* 0x080fe400010f0eff */
[-C--:B------:R-:W-:Y:S02]  /*13f0*/  LEA.HI.X.SX32 R137, R14, R9.reuse, 0x1, P3 ;  /* 0x000000090e897211 */ /* 0x080fe400018f0eff */
[----:B------:R-:W-:Y:S01]  /*1400*/  LEA.HI.X.SX32 R135, R4, R9, 0x1, P4 ;  /* 0x0000000904877211 */ /* 0x000fe200020f0eff */
[----:B------:R-:W-:Y:S06]  /*1410*/  @P0 BRA `(.L_x_5) ;  /* 0x0000000000180947 */ /* 0x000fec0003800000 */
[----:B------:R-:W-:Y:S01]  /*1420*/  ELECT P1, URZ, PT ;  /* 0x0000000000ff782f */ /* 0x000fe20003820000 */
[----:B------:R-:W-:Y:S01]  /*1430*/  HFMA2 R4, -RZ, RZ, 0, 5.9604644775390625e-08 ;  /* 0x00000001ff047431 */ /* 0x000fe200000001ff */
[----:B------:R-:W-:Y:S01]  /*1440*/  UMOV UR4, 0x40 ;  /* 0x0000004000047882 */ /* 0x000fe20000000000 */
[----:B------:R-:W-:Y:S01]  /*1450*/  UVIRTCOUNT.DEALLOC.SMPOOL 0x80 ;  /* 0x000000800000784c */ /* 0x000fe20000000000 */
[----:B------:R-:W-:-:S09]  /*1460*/  ULEA UR4, UR6, UR4, 0x18 ;  /* 0x0000000406047291 */ /* 0x000fd2000f8ec0ff */
[----:B------:R0:W-:Y:S03]  /*1470*/  @P1 STS.U8 [UR4], R4 ;  /* 0x00000004ff001988 */ /* 0x0001e60008000004 */
.L_x_5:
[----:B------:R-:W-:Y:S01]  /*1480*/  USHF.L.U32 UR4, UR24, 0x15, URZ ;  /* 0x0000001518047899 */ /* 0x000fe200080006ff */
[C---:B------:R-:W-:Y:S01]  /*1490*/  LOP3.LUT R216, R3.reuse, 0x20, RZ, 0x3c, !PT ;  /* 0x0000002003d87812 */ /* 0x040fe200078e3cff */
[----:B------:R-:W-:Y:S01]  /*14a0*/  ULOP3.LUT UR13, UR24, 0x4, URZ, 0xc0, !UPT ;  /* 0x00000004180d7892 */ /* 0x000fe2000f8ec0ff */
[C---:B------:R-:W-:Y:S01]  /*14b0*/  LOP3.LUT R212, R3.reuse, 0x40, RZ, 0x3c, !PT ;  /* 0x0000004003d47812 */ /* 0x040fe200078e3cff */
[----:B------:R-:W-:Y:S01]  /*14c0*/  ULOP3.LUT UR12, UR4, 0x600000, URZ, 0xc0, !UPT ;  /* 0x00600000040c7892 */ /* 0x000fe2000f8ec0ff */
[----:B------:R-:W-:Y:S01]  /*14d0*/  LOP3.LUT R205, R3, 0x60, RZ, 0x3c, !PT ;  /* 0x0000006003cd7812 */ /* 0x000fe200078e3cff */
[----:B-----5:R1:W-:Y:S01]  /*14e0*/  STS.U16 [R3+UR14], R32 ;  /* 0x0000002003007988 */ /* 0x0203e2000800040e */
[----:B------:R-:W-:Y:S01]  /*14f0*/  LOP3.LUT P1, RZ, R0, 0xff, RZ, 0xc0, !PT ;  /* 0x000000ff00ff7812 */ /* 0x000fe2000782c0ff */
[----:B------:R-:W-:Y:S01]  /*1500*/  UIADD3 UR16, UPT, UPT, UR15, UR12, URZ ;  /* 0x0000000c0f107290 */ /* 0x000fe2000fffe0ff */
[----:B------:R-:W-:Y:S01]  /*1510*/  PRMT R6, RZ, 0x7610, R6 ;  /* 0x00007610ff067816 */ /* 0x000fe20000000006 */
[----:B------:R2:W-:Y:S01]  /*1520*/  STS.U16 [R3+UR14+0x400], R36 ;  /* 0x0004002403007988 */ /* 0x0005e2000800040e */
[----:B------:R-:W-:Y:S01]  /*1530*/  UMOV UR5, 0x1 ;  /* 0x0000000100057882 */ /* 0x000fe20000000000 */
[----:B------:R-:W-:Y:S01]  /*1540*/  ULEA UR16, UR13, UR16, 0x3 ;  /* 0x000000100d107291 */ /* 0x000fe2000f8e18ff */
[----:B------:R-:W-:Y:S01]  /*1550*/  PRMT R8, RZ, 0x7610, R8 ;  /* 0x00007610ff087816 */ /* 0x000fe20000000008 */
[----:B------:R-:W-:Y:S01]  /*1560*/  STS.U16 [R3+UR14+0x800], R40 ;  /* 0x0008002803007988 */ /* 0x000fe2000800040e */
[----:B------:R-:W-:Y:S01]  /*1570*/  UIADD3 UR17, UPT, UPT, UR14, 0x10000, URZ ;  /* 0x000100000e117890 */ /* 0x000fe2000fffe0ff */
[----:B------:R-:W-:Y:S01]  /*1580*/  PRMT R10, RZ, 0x7610, R10 ;  /* 0x00007610ff0a7816 */ /* 0x000fe2000000000a */
[----:B------:R-:W3:Y:S01]  /*1590*/  LDCU UR21, c[0x0][0x3f0] ;  /* 0x00007e00ff1577ac */ /* 0x000ee20008000800 */
[----:B------:R-:W-:Y:S01]  /*15a0*/  STS.U16 [R3+UR14+0xc00], R44 ;  /* 0x000c002c03007988 */ /* 0x000fe2000800040e */
[----:B------:R-:W-:Y:S01]  /*15b0*/  PRMT R12, RZ, 0x7610, R12 ;  /* 0x00007610ff0c7816 */ /* 0x000fe2000000000c */
[----:B------:R-:W-:-:S02]  /*15c0*/  VOTEU.ALL UP0, P1 ;  /* 0x0000000000ff7886 */ /* 0x000fc40000800000 */
[----:B------:R-:W-:Y:S01]  /*15d0*/  STS.U16 [R3+UR14+0x1000], R48 ;  /* 0x0010003003007988 */ /* 0x000fe2000800040e */
[----:B------:R-:W-:Y:S01]  /*15e0*/  VOTEU.ALL UP1, P1 ;  /* 0x0000000000ff7886 */ /* 0x000fe20000820000 */
[----:B------:R-:W-:Y:S02]  /*15f0*/  PRMT R14, RZ, 0x7610, R14 ;  /* 0x00007610ff0e7816 */ /* 0x000fe4000000000e */
[----:B------:R-:W-:Y:S01]  /*1600*/  STS.U16 [R3+UR14+0x1400], R52 ;  /* 0x0014003403007988 */ /* 0x000fe2000800040e */
[----:B------:R-:W-:-:S04]  /*1610*/  @!UP0 UIADD3 UR8, UPT, UPT, -UR5, 0x100000, URZ ;  /* 0x0010000005088890 */ /* 0x000fc8000fffe1ff */
[----:B------:R-:W-:Y:S02]  /*1620*/  @!UP0 USHF.L.U32 UR9, UR8, 0xb, URZ ;  /* 0x0000000b08098899 */ /* 0x000fe400080006ff */
[----:B------:R-:W-:Y:S01]  /*1630*/  @!UP0 USHF.L.U32 UR8, UR8, 0x1, URZ ;  /* 0x0000000108088899 */ /* 0x000fe200080006ff */
[----:B------:R-:W-:Y:S01]  /*1640*/  PRMT R16, RZ, 0x7610, R16 ;  /* 0x00007610ff107816 */ /* 0x000fe20000000010 */
[----:B------:R-:W-:Y:S01]  /*1650*/  STS.U16 [R3+UR14+0x1800], R56 ;  /* 0x0018003803007988 */ /* 0x000fe2000800040e */
[----:B------:R-:W-:Y:S02]  /*1660*/  PRMT R18, RZ, 0x7610, R18 ;  /* 0x00007610ff127816 */ /* 0x000fe40000000012 */
[----:B------:R-:W-:Y:S01]  /*1670*/  PRMT R20, RZ, 0x7610, R20 ;  /* 0x00007610ff147816 */ /* 0x000fe20000000014 */
[----:B------:R-:W-:Y:S01]  /*1680*/  STS.U16 [R3+UR14+0x1c00], R60 ;  /* 0x001c003c03007988 */ /* 0x000fe2000800040e */
[----:B---3--:R-:W-:Y:S02]  /*1690*/  ISETP.LT.AND P2, PT, RZ, UR21, PT ;  /* 0x00000015ff007c0c */ /* 0x008fe4000bf41270 */
[----:B------:R-:W-:Y:S01]  /*16a0*/  PRMT R22, RZ, 0x7610, R22 ;  /* 0x00007610ff167816 */ /* 0x000fe20000000016 */
[----:B------:R3:W-:Y:S01]  /*16b0*/  STS.U16 [R216+UR14+0x100], R17 ;  /* 0x00010011d8007988 */ /* 0x0007e2000800040e */
[----:B------:R-:W-:-:S02]  /*16c0*/  PRMT R24, RZ, 0x7610, R24 ;  /* 0x00007610ff187816 */ /* 0x000fc40000000018 */
[----:B------:R-:W-:Y:S01]  /*16d0*/  PRMT R26, RZ, 0x7610, R26 ;  /* 0x00007610ff1a7816 */ /* 0x000fe2000000001a */
[----:B------:R4:W-:Y:S01]  /*16e0*/  STS.U16 [R216+UR14+0x500], R21 ;  /* 0x00050015d8007988 */ /* 0x0009e2000800040e */
[----:B------:R-:W-:Y:S02]  /*16f0*/  PRMT R28, RZ, 0x7610, R28 ;  /* 0x00007610ff1c7816 */ /* 0x000fe4000000001c */
[----:B------:R-:W-:Y:S01]  /*1700*/  PRMT R30, RZ, 0x7610, R30 ;  /* 0x00007610ff1e7816 */ /* 0x000fe2000000001e */
[----:B------:R0:W-:Y:S01]  /*1710*/  STS.U16 [R216+UR14+0x900], R25 ;  /* 0x00090019d8007988 */ /* 0x0001e2000800040e */
[----:B-1----:R-:W-:Y:S02]  /*1720*/  PRMT R32, RZ, 0x7610, R32 ;  /* 0x00007610ff207816 */ /* 0x002fe40000000020 */
[----:B--2---:R-:W-:Y:S01]  /*1730*/  PRMT R36, RZ, 0x7610, R36 ;  /* 0x00007610ff247816 */ /* 0x004fe20000000024 */
[----:B------:R1:W-:Y:S01]  /*1740*/  STS.U16 [R216+UR14+0xd00], R29 ;  /* 0x000d001dd8007988 */ /* 0x0003e2000800040e */
[----:B------:R-:W-:-:S02]  /*1750*/  PRMT R9, RZ, 0x7610, R9 ;  /* 0x00007610ff097816 */ /* 0x000fc40000000009 */
[----:B------:R-:W-:Y:S01]  /*1760*/  PRMT R15, RZ, 0x7610, R15 ;  /* 0x00007610ff0f7816 */ /* 0x000fe2000000000f */
[----:B------:R2:W-:Y:S01]  /*1770*/  STS.U16 [R216+UR14+0x1100], R33 ;  /* 0x00110021d8007988 */ /* 0x0005e2000800040e */
[----:B---3--:R-:W-:Y:S02]  /*1780*/  PRMT R17, RZ, 0x7610, R17 ;  /* 0x00007610ff117816 */ /* 0x008fe40000000011 */
[----:B----4-:R-:W-:Y:S01]  /*1790*/  PRMT R21, RZ, 0x7610, R21 ;  /* 0x00007610ff157816 */ /* 0x010fe20000000015 */
[----:B------:R3:W-:Y:S01]  /*17a0*/  STS.U16 [R216+UR14+0x1500], R37 ;  /* 0x00150025d8007988 */ /* 0x0007e2000800040e */
[----:B0-----:R-:W-:Y:S02]  /*17b0*/  PRMT R25, RZ, 0x7610, R25 ;  /* 0x00007610ff197816 */ /* 0x001fe40000000019 */
[----:B-1----:R-:W-:Y:S01]  /*17c0*/  PRMT R29, RZ, 0x7610, R29 ;  /* 0x00007610ff1d7816 */ /* 0x002fe2000000001d */
[----:B------:R-:W-:Y:S01]  /*17d0*/  STS.U16 [R216+UR14+0x1900], R41 ;  /* 0x00190029d8007988 */ /* 0x000fe2000800040e */
[----:B--2---:R-:W-:-:S03]  /*17e0*/  PRMT R33, RZ, 0x7610, R33 ;  /* 0x00007610ff217816 */ /* 0x004fc60000000021 */
[----:B------:R0:W-:Y:S01]  /*17f0*/  STS.U16 [R216+UR14+0x1d00], R7 ;  /* 0x001d0007d8007988 */ /* 0x0001e2000800040e */
[----:B---3--:R-:W-:-:S03]  /*1800*/  PRMT R37, RZ, 0x7610, R37 ;  /* 0x00007610ff257816 */ /* 0x008fc60000000025 */
[----:B------:R1:W-:Y:S04]  /*1810*/  STS.U16 [R212+UR14+0x200], R19 ;  /* 0x00020013d4007988 */ /* 0x0003e8000800040e */
[----:B------:R2:W-:Y:S01]  /*1820*/  STS.U16 [R212+UR14+0x600], R23 ;  /* 0x00060017d4007988 */ /* 0x0005e2000800040e */
[----:B0-----:R-:W-:-:S03]  /*1830*/  PRMT R7, RZ, 0x7610, R7 ;  /* 0x00007610ff077816 */ /* 0x001fc60000000007 */
[----:B------:R0:W-:Y:S01]  /*1840*/  STS.U16 [R212+UR14+0xa00], R27 ;  /* 0x000a001bd4007988 */ /* 0x0001e2000800040e */
[----:B-1----:R-:W-:-:S03]  /*1850*/  PRMT R19, RZ, 0x7610, R19 ;  /* 0x00007610ff137816 */ /* 0x002fc60000000013 */
[----:B------:R1:W-:Y:S01]  /*1860*/  STS.U16 [R212+UR14+0xe00], R31 ;  /* 0x000e001fd4007988 */ /* 0x0003e2000800040e */
[----:B--2---:R-:W-:-:S03]  /*1870*/  PRMT R23, RZ, 0x7610, R23 ;  /* 0x00007610ff177816 */ /* 0x004fc60000000017 */
[----:B------:R2:W-:Y:S01]  /*1880*/  STS.U16 [R212+UR14+0x1200], R35 ;  /* 0x00120023d4007988 */ /* 0x0005e2000800040e */
[----:B0-----:R-:W-:-:S03]  /*1890*/  PRMT R27, RZ, 0x7610, R27 ;  /* 0x00007610ff1b7816 */ /* 0x001fc6000000001b */
[----:B------:R-:W-:Y:S01]  /*18a0*/  STS.U16 [R212+UR14+0x1600], R39 ;  /* 0x00160027d4007988 */ /* 0x000fe2000800040e */
[----:B-1----:R-:W-:-:S03]  /*18b0*/  PRMT R31, RZ, 0x7610, R31 ;  /* 0x00007610ff1f7816 */ /* 0x002fc6000000001f */
[----:B------:R0:W-:Y:S01]  /*18c0*/  STS.U16 [R212+UR14+0x1a00], R11 ;  /* 0x001a000bd4007988 */ /* 0x0001e2000800040e */
[----:B--2---:R-:W-:-:S03]  /*18d0*/  PRMT R35, RZ, 0x7610, R35 ;  /* 0x00007610ff237816 */ /* 0x004fc60000000023 */
[----:B------:R1:W-:Y:S04]  /*18e0*/  STS.U16 [R212+UR14+0x1e00], R13 ;  /* 0x001e000dd4007988 */ /* 0x0003e8000800040e */
[----:B------:R2:W-:Y:S01]  /*18f0*/  STS.U16 [R205+UR14+0x300], R34 ;  /* 0x00030022cd007988 */ /* 0x0005e2000800040e */
[----:B0-----:R-:W-:-:S03]  /*1900*/  PRMT R11, RZ, 0x7610, R11 ;  /* 0x00007610ff0b7816 */ /* 0x001fc6000000000b */
[----:B------:R0:W-:Y:S01]  /*1910*/  STS.U16 [R205+UR14+0x700], R38 ;  /* 0x00070026cd007988 */ /* 0x0001e2000800040e */
[----:B-1----:R-:W-:-:S03]  /*1920*/  PRMT R13, RZ, 0x7610, R13 ;  /* 0x00007610ff0d7816 */ /* 0x002fc6000000000d */
[----:B------:R0:W-:Y:S01]  /*1930*/  STS.U16 [R205+UR14+0xb00], R42 ;  /* 0x000b002acd007988 */ /* 0x0001e2000800040e */
[----:B--2---:R-:W-:-:S03]  /*1940*/  PRMT R34, RZ, 0x7610, R34 ;  /* 0x00007610ff227816 */ /* 0x004fc60000000022 */
[----:B------:R0:W-:Y:S04]  /*1950*/  STS.U16 [R205+UR14+0xf00], R46 ;  /* 0x000f002ecd007988 */ /* 0x0001e8000800040e */
[----:B------:R0:W-:Y:S04]  /*1960*/  STS.U16 [R205+UR14+0x1300], R50 ;  /* 0x00130032cd007988 */ /* 0x0001e8000800040e */
[----:B------:R0:W-:Y:S04]  /*1970*/  STS.U16 [R205+UR14+0x1700], R54 ;  /* 0x00170036cd007988 */ /* 0x0001e8000800040e */
[----:B------:R0:W-:Y:S04]  /*1980*/  STS.U16 [R205+UR14+0x1b00], R58 ;  /* 0x001b003acd007988 */ /* 0x0001e8000800040e */
[----:B------:R0:W-:Y:S01]  /*1990*/  STS.U16 [R205+UR14+0x1f00], R62 ;  /* 0x001f003ecd007988 */ /* 0x0001e2000800040e */
[----:B------:R-:W-:Y:S01]  /*19a0*/  STTM.x32 tmem[UR16], RZ ;  /* 0x000000ff000079ed */ /* 0x000fe200082c0010 */
[----:B------:R-:W1:Y:S02]  /*19b0*/  FENCE.VIEW.ASYNC.T ;  /* 0x00000000000073c6 */ /* 0x000e640000000200 */
[----:B-1----:R-:W-:Y:S06]  /*19c0*/  BAR.SYNC.DEFER_BLOCKING 0x0 ;  /* 0x0000000000007b1d */ /* 0x002fec0000010000 */
[----:B------:R-:W1:Y:S02]  /*19d0*/  FENCE.VIEW.ASYNC.S ;  /* 0x00000000000073c6 */ /* 0x000e640000000000 */
[----:B-1----:R1:W2:Y:S02]  /*19e0*/  @!UP1 SYNCS.EXCH.64 URZ, [UR17], UR8 ;  /* 0x0000000811ff95b2 */ /* 0x0022a40008000100 */
[----:B--2---:R-:W-:Y:S06]  /*19f0*/  BAR.SYNC.DEFER_BLOCKING 0x0 ;  /* 0x0000000000007b1d */ /* 0x004fec0000010000 */
[----:B------:R-:W2:Y:S04]  /*1a00*/  @P2 LDG.E.U16 R6, desc[UR26][R200.64] ;  /* 0x0000001ac8062981 */ /* 0x000ea8000c1e1500 */
[----:B------:R-:W3:Y:S04]  /*1a10*/  @P2 LDG.E.U16 R8, desc[UR26][R196.64] ;  /* 0x0000001ac4082981 */ /* 0x000ee8000c1e1500 */
[----:B------:R-:W4:Y:S04]  /*1a20*/  @P2 LDG.E.U16 R10, desc[UR26][R192.64] ;  /* 0x0000001ac00a2981 */ /* 0x000f28000c1e1500 */
        /* <DEDUP_REMOVED lines=28> */
[----:B------:R-:W4:Y:S01]  /*1bf0*/  @P2 LDG.E.U16 R37, desc[UR26][R134.64] ;  /* 0x0000001a86252981 */ /* 0x000f22000c1e1500 */
[C---:B------:R-:W-:Y:S01]  /*1c00*/  LOP3.LUT R4, R0.reuse, 0xff, RZ, 0xc0, !PT ;  /* 0x000000ff00047812 */ /* 0x040fe200078ec0ff */
[----:B------:R-:W-:Y:S01]  /*1c10*/  VOTEU.ALL UP1, P1 ;  /* 0x0000000000ff7886 */ /* 0x000fe20000820000 */
[----:B------:R-:W-:Y:S01]  /*1c20*/  LOP3.LUT R5, R0, 0xc0, RZ, 0xc0, !PT ;  /* 0x000000c000057812 */ /* 0x000fe200078ec0ff */
[----:B------:R-:W-:-:S02]  /*1c30*/  UIADD3 UR18, UPT, UPT, UR15, 0x40, URZ ;  /* 0x000000400f127890 */ /* 0x000fc4000fffe0ff */
[----:B-1----:R-:W-:-:S04]  /*1c40*/  @!UP0 UIADD3 UR8, UPT, UPT, -UR5, 0x100000, URZ ;  /* 0x0010000005088890 */ /* 0x002fc8000fffe1ff */
[----:B------:R-:W-:Y:S02]  /*1c50*/  @!UP0 USHF.L.U32 UR9, UR8, 0xb, URZ ;  /* 0x0000000b08098899 */ /* 0x000fe400080006ff */
[----:B------:R-:W-:Y:S02]  /*1c60*/  @!UP0 USHF.L.U32 UR8, UR8, 0x1, URZ ;  /* 0x0000000108088899 */ /* 0x000fe400080006ff */
[----:B------:R-:W-:Y:S01]  /*1c70*/  UIADD3 UR6, UPT, UPT, UR14, 0x8000, URZ ;  /* 0x000080000e067890 */ /* 0x000fe2000fffe0ff */
[----:B------:R-:W-:Y:S01]  /*1c80*/  SHF.L.U32 R4, R4, 0x1, RZ ;  /* 0x0000000104047819 */ /* 0x000fe200000006ff */
[----:B------:R-:W-:Y:S01]  /*1c90*/  UIADD3 UR19, UPT, UPT, UR12, UR18, URZ ;  /* 0x000000120c137290 */ /* 0x000fe2000fffe0ff */
[----:B------:R-:W-:Y:S01]  /*1ca0*/  SHF.R.U32.HI R5, RZ, 0x2, R5 ;  /* 0x00000002ff057819 */ /* 0x000fe20000011605 */
[----:B------:R-:W-:-:S04]  /*1cb0*/  @!UP0 UIADD3 UR4, UPT, UPT, -UR5, 0x100000, URZ ;  /* 0x0010000005048890 */ /* 0x000fc8000fffe1ff */
[----:B------:R-:W-:Y:S02]  /*1cc0*/  @!UP0 USHF.L.U32 UR5, UR4, 0xb, URZ ;  /* 0x0000000b04058899 */ /* 0x000fe400080006ff */
[----:B------:R-:W-:Y:S02]  /*1cd0*/  @!UP0 USHF.L.U32 UR4, UR4, 0x1, URZ ;  /* 0x0000000104048899 */ /* 0x000fe400080006ff */
[----:B------:R-:W-:Y:S01]  /*1ce0*/  ULEA UR19, UR13, UR19, 0x12 ;  /* 0x000000130d137291 */ /* 0x000fe2000f8e90ff */
[----:B------:R-:W-:Y:S02]  /*1cf0*/  LOP3.LUT R5, R4, R5, RZ, 0x3c, !PT ;  /* 0x0000000504057212 */ /* 0x000fe400078e3cff */
[----:B------:R-:W-:Y:S02]  /*1d00*/  ISETP.EQ.U32.AND P3, PT, RZ, UR24, P2 ;  /* 0x00000018ff007c0c */ /* 0x000fe40009762070 */
[----:B------:R-:W-:Y:S01]  /*1d10*/  LOP3.LUT R4, R5, 0x40, RZ, 0x3c, !PT ;  /* 0x0000004005047812 */ /* 0x000fe200078e3cff */
[----:B------:R0:W1:Y:S01]  /*1d20*/  @!UP1 SYNCS.EXCH.64 URZ, [UR14+0x10008], UR8 ;  /* 0x010008080eff95b2 */ /* 0x0000620008000100 */
[----:B------:R-:W-:Y:S01]  /*1d30*/  VOTEU.ALL UP1, P1 ;  /* 0x0000000000ff7886 */ /* 0x000fe20000820000 */
[----:B--2---:R0:W-:Y:S04]  /*1d40*/  STS.U16 [R5+UR14+0x4000], R6 ;  /* 0x0040000605007988 */ /* 0x0041e8000800040e */
[----:B---3--:R0:W-:Y:S04]  /*1d50*/  STS.U16 [R5+UR14+0x4400], R8 ;  /* 0x0044000805007988 */ /* 0x0081e8000800040e */
[----:B----4-:R0:W-:Y:S04]  /*1d60*/  STS.U16 [R5+UR14+0x4800], R10 ;  /* 0x0048000a05007988 */ /* 0x0101e8000800040e */
[----:B------:R0:W-:Y:S04]  /*1d70*/  STS.U16 [R5+UR14+0x4c00], R12 ;  /* 0x004c000c05007988 */ /* 0x0001e8000800040e */
        /* <DEDUP_REMOVED lines=27> */
[----:B------:R0:W-:Y:S01]  /*1f30*/  STS.U16 [R4+UR14+0x7e00], R37 ;  /* 0x007e002504007988 */ /* 0x0001e2000800040e */
[----:B-1----:R1:W-:Y:S06]  /*1f40*/  MEMBAR.ALL.CTA ;  /* 0x0000000000007992 */ /* 0x0023ec0000008000 */
[----:B-1----:R-:W-:Y:S04]  /*1f50*/  FENCE.VIEW.ASYNC.S ;  /* 0x00000000000073c6 */ /* 0x002fe80000000000 */
[----:B------:R-:W1:Y:S02]  /*1f60*/  FENCE.VIEW.ASYNC.S ;  /* 0x00000000000073c6 */ /* 0x000e640000000000 */
[----:B-1----:R0:W1:Y:S02]  /*1f70*/  @!UP1 SYNCS.EXCH.64 URZ, [UR14+0x8000], UR4 ;  /* 0x008000040eff95b2 */ /* 0x0020640008000100 */
[----:B-1----:R-:W-:Y:S06]  /*1f80*/  BAR.SYNC.DEFER_BLOCKING 0x0 ;  /* 0x0000000000007b1d */ /* 0x002fec0000010000 */
[----:B0-----:R-:W-:Y:S05]  /*1f90*/  @!P3 BRA `(.L_x_6) ;  /* 0x000000000088b947 */ /* 0x001fea0003800000 */
[----:B------:R-:W-:Y:S02]  /*1fa0*/  UIADD3 UR4, UPT, UPT, UR14, 0x4000, URZ ;  /* 0x000040000e047890 */ /* 0x000fe4000fffe0ff */
[----:B------:R-:W-:Y:S02]  /*1fb0*/  USHF.R.U32.HI UR8, URZ, 0x4, UR14 ;  /* 0x00000004ff087899 */ /* 0x000fe4000801160e */
[----:B------:R-:W-:Y:S02]  /*1fc0*/  USHF.R.U32.HI UR4, URZ, 0x4, UR4 ;  /* 0x00000004ff047899 */ /* 0x000fe40008011604 */
[----:B------:R-:W-:Y:S02]  /*1fd0*/  USGXT.U32 UR8, UR8, 0xe ;  /* 0x0000000e0808789a */ /* 0x000fe40008000000 */
[----:B------:R-:W-:Y:S02]  /*1fe0*/  USGXT.U32 UR10, UR4, 0xe ;  /* 0x0000000e040a789a */ /* 0x000fe40008000000 */
[----:B------:R-:W-:-:S02]  /*1ff0*/  UIADD3 UR36, UP1, UPT, UR8, 0x2000080, URZ ;  /* 0x0200008008247890 */ /* 0x000fc4000ff3e0ff */
[----:B------:R-:W-:Y:S01]  /*2000*/  UIADD3 UR34, UP2, UPT, UR10, 0x2, URZ ;  /* 0x000000020a227890 */ /* 0x000fe2000ff5e0ff */
[----:B------:R-:W-:Y:S01]  /*2010*/  UMOV UR4, URZ ;  /* 0x000000ff00047c82 */ /* 0x000fe20008000000 */
[----:B------:R-:W-:Y:S01]  /*2020*/  UMOV UR5, URZ ;  /* 0x000000ff00057c82 */ /* 0x000fe20008000000 */
[----:B------:R-:W-:Y:S02]  /*2030*/  UIADD3.X UR37, UPT, UPT, UR4, 0x40004040, URZ, UP1, !UPT ;  /* 0x4000404004257890 */ /* 0x000fe40008ffe4ff */
[----:B------:R-:W-:Y:S02]  /*2040*/  UIADD3.X UR35, UPT, UPT, UR5, 0x40004040, URZ, UP2, !UPT ;  /* 0x4000404005237890 */ /* 0x000fe400097fe4ff */
[----:B------:R-:W-:Y:S02]  /*2050*/  ULOP3.LUT UR8, UR8, 0x2000000, URZ, 0xfc, !UPT ;  /* 0x0200000008087892 */ /* 0x000fe4000f8efcff */
[----:B------:R-:W-:Y:S02]  /*2060*/  UIADD3.64 UR22, UPT, UPT, UR36, 0x80, URZ ;  /* 0x0000008024167897 */ /* 0x000fe4000fffe0ff */
[----:B------:R-:W-:-:S02]  /*2070*/  UIADD3.64 UR28, UPT, UPT, UR34, 0x2, URZ ;  /* 0x00000002221c7897 */ /* 0x000fc4000fffe0ff */
[----:B------:R-:W-:Y:S02]  /*2080*/  UIADD3.64 UR30, UPT, UPT, UR36, 0x100, URZ ;  /* 0x00000100241e7897 */ /* 0x000fe4000fffe0ff */
[----:B------:R-:W-:Y:S01]  /*2090*/  UIADD3.64 UR32, UPT, UPT, UR34, 0x4, URZ ;  /* 0x0000000422207897 */ /* 0x000fe2000fffe0ff */
[----:B------:R-:W-:Y:S01]  /*20a0*/  UMOV UR38, 0x0 ;  /* 0x0000000000267882 */ /* 0x000fe20000000000 */
[----:B------:R-:W-:Y:S01]  /*20b0*/  UMOV UR39, 0x8208010 ;  /* 0x0820801000277882 */ /* 0x000fe20000000000 */
[----:B------:R-:W-:Y:S01]  /*20c0*/  UMOV UR9, 0x40004040 ;  /* 0x4000404000097882 */ /* 0x000fe20000000000 */
[----:B------:R-:W-:Y:S01]  /*20d0*/  UMOV UR11, 0x40004040 ;  /* 0x40004040000b7882 */ /* 0x000fe20000000000 */
[----:B------:R-:W-:Y:S01]  /*20e0*/  UMOV UR40, 0x0 ;  /* 0x0000000000287882 */ /* 0x000fe20000000000 */
[----:B------:R-:W-:Y:S01]  /*20f0*/  UMOV UR41, 0x8208010 ;  /* 0x0820801000297882 */ /* 0x000fe20000000000 */
[----:B------:R-:W-:Y:S01]  /*2100*/  UMOV UR42, 0x0 ;  /* 0x00000000002a7882 */ /* 0x000fe20000000000 */
[----:B------:R-:W-:Y:S01]  /*2110*/  UMOV UR43, 0x8208010 ;  /* 0x08208010002b7882 */ /* 0x000fe20000000000 */
[----:B------:R-:W-:Y:S01]  /*2120*/  UMOV UR4, UR6 ;  /* 0x0000000600047c82 */ /* 0x000fe20008000000 */
[----:B------:R0:W-:Y:S01]  /*2130*/  UTCHMMA gdesc[UR8], gdesc[UR10], tmem[UR18], tmem[UR38], idesc[UR39], !UPT ;  /* 0x00ff260a080075ea */ /* 0x0001e2000f800012 */
[----:B------:R-:W-:Y:S01]  /*2140*/  UMOV UR44, 0x0 ;  /* 0x00000000002c7882 */ /* 0x000fe20000000000 */
[----:B------:R-:W-:Y:S01]  /*2150*/  UMOV UR45, 0x8208010 ;  /* 0x08208010002d7882 */ /* 0x000fe20000000000 */
[----:B------:R0:W-:Y:S01]  /*2160*/  UTCHMMA gdesc[UR36], gdesc[UR34], tmem[UR18], tmem[UR40], idesc[UR41], UPT ;  /* 0x00ff2822240075ea */ /* 0x0001e2000b800012 */
[----:B------:R-:W-:Y:S01]  /*2170*/  UMOV UR4, UR4 ;  /* 0x0000000400047c82 */ /* 0x000fe20008000000 */
[----:B------:R0:W-:Y:S01]  /*2180*/  UTCHMMA gdesc[UR22], gdesc[UR28], tmem[UR18], tmem[UR42], idesc[UR43], UPT ;  /* 0x00ff2a1c160075ea */ /* 0x0001e2000b800012 */
[----:B------:R0:W-:Y:S01]  /*2190*/  UTCHMMA gdesc[UR30], gdesc[UR32], tmem[UR18], tmem[UR44], idesc[UR45], UPT ;  /* 0x00ff2c201e0075ea */ /* 0x0001e2000b800012 */
[----:B------:R0:W-:Y:S01]  /*21a0*/  UTCBAR [UR4], URZ ;  /* 0x000000ff040073e9 */ /* 0x0001e200080000ff */
[----:B------:R-:W-:Y:S01]  /*21b0*/  NOP ;  /* 0x0000000000007918 */ /* 0x000fe20000000000 */
.L_x_6:
[----:B------:R-:W-:Y:S05]  /*21c0*/  @!P2 BRA `(.L_x_7) ;  /* 0x000000000008a947 */ /* 0x000fea0003800000 */
[----:B------:R-:W1:Y:S02]  /*21d0*/  SYNCS.PHASECHK.TRANS64.TRYWAIT P4, [UR14+0x8000], RZ ;  /* 0x008000ffff0075a7 */ /* 0x000e64000808110e */
[----:B-1----:R-:W-:Y:S05]  /*21e0*/  @!P4 BRA `(.L_x_8) ;  /* 0x0000007400e8c947 */ /* 0x002fea0003800000 */
.L_x_7:
[----:B------:R-:W-:Y:S01]  /*21f0*/  BAR.SYNC.DEFER_BLOCKING 0x0 ;  /* 0x0000000000007b1d */ /* 0x000fe20000010000 */
[----:B------:R-:W-:Y:S02]  /*2200*/  SHF.R.U32.HI R89, RZ, 0x1, R0 ;  /* 0x00000001ff597819 */ /* 0x000fe40000011600 */
[----:B------:R-:W-:-:S03]  /*2210*/  PRMT R156, RZ, 0x7610, R156 ;  /* 0x00007610ff9c7816 */ /* 0x000fc6000000009c */
[----:B0-----:R-:W0:Y:S02]  /*2220*/  LDCU UR9, c[0x0][0x3a8] ;  /* 0x00007500ff0977ac */ /* 0x001e240008000800 */
[----:B------:R-:W1:Y:S01]  /*2230*/  LDC.64 R202, c[0x0][0x390] ;  /* 0x0000e400ffca7b82 */ /* 0x000e620000000a00 */
[----:B------:R-:W-:Y:S01]  /*2240*/  LDTM.16dp32bit_t0_t15.x64 R4, tmem[UR19] ;  /* 0x00000013000479ee */ /* 0x000fe20008b00000 */
[----:B------:R-:W0:Y:S01]  /*2250*/  LDTM.16dp32bit_t16_t31.x64 R4, tmem[UR19+0x40] ;  /* 0x00004013000479ee */ /* 0x000e220008b20000 */
[----:B------:R-:W2:Y:S01]  /*2260*/  LDCU.64 UR22, c[0x0][0x3d0] ;  /* 0x00007a00ff1677ac */ /* 0x000ea20008000a00 */
[----:B------:R-:W3:Y:S01]  /*2270*/  @!P1 SYNCS.CCTL.IV [UR14+0x8000] ;  /* 0x00800000ff0099b1 */ /* 0x000ee2000800000e */
[----:B------:R-:W-:Y:S01]  /*2280*/  NOP ;  /* 0x0000000000007918 */ /* 0x000fe20000000000 */
[----:B--2---:R-:W-:Y:S01]  /*2290*/  UIMAD UR22, UR7, UR22, URZ ;  /* 0x00000016071672a4 */ /* 0x004fe2000f8e02ff */
[----:B------:R-:W-:Y:S02]  /*22a0*/  IMAD R68, R68, UR23, RZ ;  /* 0x0000001744447c24 */ /* 0x000fe4000f8e02ff */
[----:B0-----:R-:W-:Y:S01]  /*22b0*/  FMUL R70, R4, UR9 ;  /* 0x0000000904467c20 */ /* 0x001fe20008400000 */
[----:B------:R-:W-:Y:S01]  /*22c0*/  FMUL R71, R5, UR9 ;  /* 0x0000000905477c20 */ /* 0x000fe20008400000 */
[----:B------:R-:W-:Y:S01]  /*22d0*/  FMUL R72, R6, UR9 ;  /* 0x0000000906487c20 */ /* 0x000fe20008400000 */
[----:B------:R-:W-:Y:S01]  /*22e0*/  FMUL R73, R7, UR9 ;  /* 0x0000000907497c20 */ /* 0x000fe20008400000 */
[----:B------:R-:W-:Y:S01]  /*22f0*/  FMUL R74, R8, UR9 ;  /* 0x00000009084a7c20 */ /* 0x000fe20008400000 */
[----:B------:R-:W-:Y:S01]  /*2300*/  FMUL R76, R45, UR9 ;  /* 0x000000092d4c7c20 */ /* 0x000fe20008400000 */
[----:B------:R-:W-:Y:S01]  /*2310*/  FMUL R75, R46, UR9 ;  /* 0x000000092e4b7c20 */ /* 0x000fe20008400000 */
[----:B------:R-:W-:Y:S01]  /*2320*/  FMNMX3 R72, R70, R71, R72, !PT ;  /* 0x0000004746487276 */ /* 0x000fe20007800048 */
[----:B------:R-:W-:Y:S01]  /*2330*/  FMUL R70, R9, UR9 ;  /* 0x0000000909467c20 */ /* 0x000fe20008400000 */
[----:B------:R-:W-:Y:S01]  /*2340*/  FMUL R71, R10, UR9 ;  /* 0x000000090a477c20 */ /* 0x000fe20008400000 */
[----:B------:R-:W-:Y:S01]  /*2350*/  USHF.L.U32 UR8, UR22, 0x1, URZ ;  /* 0x0000000116087899 */ /* 0x000fe200080006ff */
[----:B------:R-:W-:Y:S01]  /*2360*/  FMNMX3 R74, R72, R73, R74, !PT ;  /* 0x00000049484a7276 */ /* 0x000fe2000780004a */
[----:B------:R-:W-:Y:S01]  /*2370*/  FMUL R72, R11, UR9 ;  /* 0x000000090b487c20 */ /* 0x000fe20008400000 */
[----:B------:R-:W-:Y:S01]  /*2380*/  FMUL R73, R12, UR9 ;  /* 0x000000090c497c20 */ /* 0x000fe20008400000 */
[----:B------:R-:W-:Y:S01]  /*2390*/  UIMAD.WIDE UR4, UR22, 0x2, URZ ;  /* 0x00000002160478a5 */ /* 0x000fe2000f8e02ff */
[----:B------:R-:W-:Y:S01]  /*23a0*/  FMNMX3 R74, R74, R70, R71, !PT ;  /* 0x000000464a4a7276 */ /* 0x000fe20007800047 */
[----:B------:R-:W-:Y:S01]  /*23b0*/  FMUL R70, R13, UR9 ;  /* 0x000000090d467c20 */ /* 0x000fe20008400000 */
[----:B------:R-:W-:-:S02]  /*23c0*/  FMUL R71, R14, UR9 ;  /* 0x000000090e477c20 */ /* 0x000fc40008400000 */
[----:B------:R-:W-:Y:S01]  /*23d0*/  FMNMX3 R74, R74, R72, R73, !PT ;  /* 0x000000484a4a7276 */ /* 0x000fe20007800049 */
[----:B------:R-:W-:Y:S01]  /*23e0*/  FMUL R72, R15, UR9 ;  /* 0x000000090f487c20 */ /* 0x000fe20008400000 */
[----:B------:R-:W-:Y:S02]  /*23f0*/  FMUL R73, R16, UR9 ;  /* 0x0000000910497c20 */ /* 0x000fe40008400000 */
[----:B------:R-:W-:Y:S01]  /*2400*/  FMNMX3 R74, R74, R70, R71, !PT ;  /* 0x000000464a4a7276 */ /* 0x000fe20007800047 */
[----:B------:R-:W-:Y:S01]  /*2410*/  FMUL R70, R17, UR9 ;  /* 0x0000000911467c20 */ /* 0x000fe20008400000 */
[----:B------:R-:W-:Y:S02]  /*2420*/  FMUL R71, R18, UR9 ;  /* 0x0000000912477c20 */ /* 0x000fe40008400000 */
        /* <DEDUP_REMOVED lines=40> */
[----:B------:R-:W-:-:S03]  /*26b0*/  FMUL R74, R47, UR9 ;  /* 0x000000092f4a7c20 */ /* 0x000fc60008400000 */
[----:B------:R-:W-:Y:S01]  /*26c0*/  FMNMX3 R71, R70, R73, R72, !PT ;  /* 0x0000004946477276 */ /* 0x000fe20007800048 */
[----:B------:R-:W-:Y:S01]  /*26d0*/  FMUL R70, R48, UR9 ;  /* 0x0000000930467c20 */ /* 0x000fe20008400000 */
[----:B------:R-:W-:Y:S02]  /*26e0*/  FMUL R72, R50, UR9 ;  /* 0x0000000932487c20 */ /* 0x000fe40008400000 */
[----:B------:R-:W-:Y:S01]  /*26f0*/  FMNMX3 R73, R71, R76, R75, !PT ;  /* 0x0000004c47497276 */ /* 0x000fe2000780004b */
[----:B------:R-:W-:-:S03]  /*2700*/  FMUL R71, R49, UR9 ;  /* 0x0000000931477c20 */ /* 0x000fc60008400000 */
        /* <DEDUP_REMOVED lines=26> */
[----:B------:R-:W0:Y:S02]  /*28b0*/  LDC R70, c[0x0][0x3d8] ;  /* 0x0000f600ff467b82 */ /* 0x000e240000000800 */
[----:B------:R-:W-:-:S04]  /*28c0*/  FMNMX3 R72, R74, R71, R72, !PT ;  /* 0x000000474a487276 */ /* 0x000fc80007800048 */
[----:B------:R-:W-:-:S05]  /*28d0*/  FMNMX R72, R73, R72, !PT ;  /* 0x0000004849487209 */ /* 0x000fca0007800000 */
[----:B------:R-:W2:Y:S01]  /*28e0*/  SHFL.BFLY PT, R77, R72, 0x10, 0x1f ;  /* 0x0e001f00484d7f89 */ /* 0x000ea200000e0000 */
[----:B0-----:R-:W-:Y:S01]  /*28f0*/  IMAD R71, R69, R70, RZ ;  /* 0x0000004645477224 */ /* 0x001fe200078e02ff */
[----:B------:R-:W-:-:S04]  /*2900*/  SHF.R.U32.HI R69, RZ, 0x2, R0 ;  /* 0x00000002ff457819 */ /* 0x000fc80000011600 */
[----:B------:R-:W-:Y:S02]  /*2910*/  LOP3.LUT R83, R69, 0x38, RZ, 0xc0, !PT ;  /* 0x0000003845537812 */ /* 0x000fe400078ec0ff */
[----:B------:R-:W-:Y:S02]  /*2920*/  LEA R73, R70, R71, 0x1 ;  /* 0x0000004746497211 */ /* 0x000fe400078e08ff */
[----:B------:R-:W-:Y:S02]  /*2930*/  LOP3.LUT R224, R83, 0x1f, R0, 0xf8, !PT ;  /* 0x0000001f53e07812 */ /* 0x000fe400078ef800 */
[----:B--2---:R-:W-:Y:S02]  /*2940*/  FMNMX3 R124, R72, -INF , R77, !PT ;  /* 0xff800000487c7876 */ /* 0x004fe4000780004d */
[----:B------:R-:W-:Y:S02]  /*2950*/  SHF.L.U32 R224, R224, 0x4, RZ ;  /* 0x00000004e0e07819 */ /* 0x000fe400000006ff */
[----:B------:R-:W-:Y:S01]  /*2960*/  LEA R75, R70, R73, 0x1 ;  /* 0x00000049464b7211 */ /* 0x000fe200078e08ff */
[----:B------:R-:W-:Y:S01]  /*2970*/  FADD R69, -R124, -INF ;  /* 0xff8000007c457421 */ /* 0x000fe20000000100 */
[----:B------:R-:W-:-:S02]  /*2980*/  LOP3.LUT R72, R224, 0x1b0, RZ, 0xc0, !PT ;  /* 0x000001b0e0487812 */ /* 0x000fc400078ec0ff */
[----:B------:R-:W-:Y:S01]  /*2990*/  LEA R77, R70, R75, 0x1 ;  /* 0x0000004b464d7211 */ /* 0x000fe200078e08ff */
[----:B------:R-:W-:Y:S01]  /*29a0*/  FMUL R154, R69, 1.4426950216293334961 ;  /* 0x3fb8aa3b459a7820 */ /* 0x000fe20000400000 */
[----:B------:R-:W-:Y:S02]  /*29b0*/  LOP3.LUT R72, R72, 0x40, R89, 0xf8, !PT ;  /* 0x0000004048487812 */ /* 0x000fe400078ef859 */
[C---:B------:R-:W-:Y:S01]  /*29c0*/  SHF.L.U32 R69, R68.reuse, 0x1, RZ ;  /* 0x0000000144457819 */ /* 0x040fe200000006ff */
[----:B------:R-:W-:Y:S01]  /*29d0*/  IMAD.HI R68, R68, 0x2, RZ ;  /* 0x0000000244447827 */ /* 0x000fe200078e02ff */
[----:B------:R-:W-:Y:S01]  /*29e0*/  IADD3 R93, PT, PT, R72, UR14, RZ ;  /* 0x0000000e485d7c10 */ /* 0x000fe2000fffe0ff */
[----:B------:R-:W3:Y:S01]  /*29f0*/  MUFU.EX2 R154, R154 ;  /* 0x0000009a009a7308 */ /* 0x000ee20000000800 */
[----:B-1----:R-:W-:Y:S02]  /*2a00*/  IADD3 R202, P4, P5, R69, UR8, R202 ;  /* 0x0000000845ca7c10 */ /* 0x002fe4000fd9e0ca */
[----:B------:R-:W-:-:S02]  /*2a10*/  LEA R79, R70, R77, 0x1 ;  /* 0x0000004d464f7211 */ /* 0x000fc400078e08ff */
[----:B------:R-:W-:Y:S02]  /*2a20*/  IADD3.X R204, PT, PT, R68, UR5, R203, P4, P5 ;  /* 0x0000000544cc7c10 */ /* 0x000fe4000a7ea4cb */
[C---:B------:R-:W-:Y:S02]  /*2a30*/  LEA R132, P4, R71.reuse, R202, 0x1 ;  /* 0x000000ca47847211 */ /* 0x040fe400078808ff */
[C---:B------:R-:W-:Y:S02]  /*2a40*/  LEA R81, R70.reuse, R79, 0x1 ;  /* 0x0000004f46517211 */ /* 0x040fe400078e08ff */
[----:B------:R-:W-:Y:S02]  /*2a50*/  LEA.HI.X.SX32 R133, R71, R204, 0x1, P4 ;  /* 0x000000cc47857211 */ /* 0x000fe400020f0eff */
[C---:B------:R-:W-:Y:S02]  /*2a60*/  LEA R83, R70.reuse, R81, 0x1 ;  /* 0x0000005146537211 */ /* 0x040fe400078e08ff */
[----:B------:R-:W-:Y:S01]  /*2a70*/  LEA R130, P5, R73, R202, 0x1 ;  /* 0x000000ca49827211 */ /* 0x000fe200078a08ff */
[----:B---3--:R0:W-:Y:S01]  /*2a80*/  STSM.16.M88 [R93+0x4000], R154 ;  /* 0x0040009a5d007844 */ /* 0x0081e20000000000 */
[----:B------:R-:W-:-:S02]  /*2a90*/  LEA R85, R70, R83, 0x1 ;  /* 0x0000005346557211 */ /* 0x000fc400078e08ff */
[----:B------:R-:W-:Y:S01]  /*2aa0*/  LEA.HI.X.SX32 R131, R73, R204, 0x1, P5 ;  /* 0x000000cc49837211 */ /* 0x000fe200028f0eff */
[----:B------:R-:W-:Y:S01]  /*2ab0*/  BAR.SYNC.DEFER_BLOCKING 0x0 ;  /* 0x0000000000007b1d */ /* 0x000fe20000010000 */
[C---:B------:R-:W-:Y:S02]  /*2ac0*/  LEA R87, R70.reuse, R85, 0x1 ;  /* 0x0000005546577211 */ /* 0x040fe400078e08ff */
[-C--:B------:R-:W-:Y:S02]  /*2ad0*/  LEA R128, P4, R75, R202.reuse, 0x1 ;  /* 0x000000ca4b807211 */ /* 0x080fe400078808ff */
[C---:B------:R-:W-:Y:S02]  /*2ae0*/  LEA R69, R70.reuse, R87, 0x1 ;  /* 0x0000005746457211 */ /* 0x040fe400078e08ff */
[----:B------:R-:W-:Y:S02]  /*2af0*/  LEA R126, P5, R77, R202, 0x1 ;  /* 0x000000ca4d7e7211 */ /* 0x000fe400078a08ff */
[----:B------:R-:W-:-:S02]  /*2b00*/  LEA R89, R70, R69, 0x1 ;  /* 0x0000004546597211 */ /* 0x000fc400078e08ff */
[-C--:B------:R-:W-:Y:S02]  /*2b10*/  LEA.HI.X.SX32 R129, R75, R204.reuse, 0x1, P4 ;  /* 0x000000cc4b817211 */ /* 0x080fe400020f0eff */
[C---:B------:R-:W-:Y:S02]  /*2b20*/  LEA R91, R70.reuse, R89, 0x1 ;  /* 0x00000059465b7211 */ /* 0x040fe400078e08ff */
[----:B------:R-:W-:Y:S02]  /*2b30*/  LEA.HI.X.SX32 R127, R77, R204, 0x1, P5 ;  /* 0x000000cc4d7f7211 */ /* 0x000fe400028f0eff */
[C---:B------:R-:W-:Y:S02]  /*2b40*/  LEA R71, R70.reuse, R91, 0x1 ;  /* 0x0000005b46477211 */ /* 0x040fe400078e08ff */
[----:B------:R-:W-:Y:S02]  /*2b50*/  LEA R122, P4, R79, R202, 0x1 ;  /* 0x000000ca4f7a7211 */ /* 0x000fe400078808ff */
[----:B------:R-:W-:-:S02]  /*2b60*/  LEA R73, R70, R71, 0x1 ;  /* 0x0000004746497211 */ /* 0x000fc400078e08ff */
[-C--:B------:R-:W-:Y:S01]  /*2b70*/  LEA R118, P6, R83, R202.reuse, 0x1 ;  /* 0x000000ca53767211 */ /* 0x080fe200078c08ff */
[----:B------:R-:W2:Y:S01]  /*2b80*/  @P2 LDG.E.U16 R156, desc[UR26][R132.64] ;  /* 0x0000001a849c2981 */ /* 0x000ea2000c1e1500 */
[C---:B------:R-:W-:Y:S02]  /*2b90*/  LEA R75, R70.reuse, R73, 0x1 ;  /* 0x00000049464b7211 */ /* 0x040fe400078e08ff */
[----:B------:R-:W-:Y:S02]  /*2ba0*/  LEA R120, P5, R81, R202, 0x1 ;  /* 0x000000ca51787211 */ /* 0x000fe400078a08ff */
[C---:B------:R-:W-:Y:S02]  /*2bb0*/  LEA R77, R70.reuse, R75, 0x1 ;  /* 0x0000004b464d7211 */ /* 0x040fe400078e08ff */
[----:B------:R-:W-:Y:S02]  /*2bc0*/  LEA.HI.X.SX32 R123, R79, R204, 0x1, P4 ;  /* 0x000000cc4f7b7211 */ /* 0x000fe400020f0eff */
[----:B------:R-:W-:-:S02]  /*2bd0*/  LEA R79, R70, R77, 0x1 ;  /* 0x0000004d464f7211 */ /* 0x000fc400078e08ff */
[-C--:B------:R-:W-:Y:S02]  /*2be0*/  LEA.HI.X.SX32 R119, R83, R204.reuse, 0x1, P6 ;  /* 0x000000cc53777211 */ /* 0x080fe400030f0eff */
[----:B------:R-:W-:Y:S02]  /*2bf0*/  LEA.HI.X.SX32 R121, R81, R204, 0x1, P5 ;  /* 0x000000cc51797211 */ /* 0x000fe400028f0eff */
[C---:B------:R-:W-:Y:S02]  /*2c00*/  LEA R112, P6, R69.reuse, R202, 0x1 ;  /* 0x000000ca45707211 */ /* 0x040fe400078c08ff */
[----:B------:R-:W-:Y:S02]  /*2c10*/  LEA R81, R70, R79, 0x1 ;  /* 0x0000004f46517211 */ /* 0x000fe400078e08ff */
[----:B------:R-:W-:Y:S02]  /*2c20*/  LEA.HI.X.SX32 R113, R69, R204, 0x1, P6 ;  /* 0x000000cc45717211 */ /* 0x000fe400030f0eff */
[----:B------:R-:W-:-:S02]  /*2c30*/  LEA R116, P4, R85, R202, 0x1 ;  /* 0x000000ca55747211 */ /* 0x000fc400078808ff */
[C---:B------:R-:W-:Y:S02]  /*2c40*/  LEA R69, R70.reuse, R81, 0x1 ;  /* 0x0000005146457211 */ /* 0x040fe400078e08ff */
[----:B------:R-:W-:Y:S02]  /*2c50*/  LEA R114, P5, R87, R202, 0x1 ;  /* 0x000000ca57727211 */ /* 0x000fe400078a08ff */
[----:B------:R-:W-:Y:S02]  /*2c60*/  LEA.HI.X.SX32 R117, R85, R204, 0x1, P4 ;  /* 0x000000cc55757211 */ /* 0x000fe400020f0eff */
[----:B------:R-:W-:Y:S02]  /*2c70*/  LEA R83, R70, R69, 0x1 ;  /* 0x0000004546537211 */ /* 0x000fe400078e08ff */
[----:B------:R-:W-:Y:S02]  /*2c80*/  LEA R110, P4, R89, R202, 0x1 ;  /* 0x000000ca596e7211 */ /* 0x000fe400078808ff */
[----:B------:R-:W-:-:S02]  /*2c90*/  LEA.HI.X.SX32 R115, R87, R204, 0x1, P5 ;  /* 0x000000cc57737211 */ /* 0x000fc400028f0eff */
[----:B------:R-:W-:Y:S02]  /*2ca0*/  LEA R106, P5, R71, R202, 0x1 ;  /* 0x000000ca476a7211 */ /* 0x000fe400078a08ff */
[----:B------:R-:W-:Y:S02]  /*2cb0*/  LEA R85, R70, R83, 0x1 ;  /* 0x0000005346557211 */ /* 0x000fe400078e08ff */
[----:B------:R-:W-:Y:S02]  /*2cc0*/  LEA.HI.X.SX32 R111, R89, R204, 0x1, P4 ;  /* 0x000000cc596f7211 */ /* 0x000fe400020f0eff */
[-C--:B------:R-:W-:Y:S02]  /*2cd0*/  LEA R108, P4, R91, R202.reuse, 0x1 ;  /* 0x000000ca5b6c7211 */ /* 0x080fe400078808ff */
[----:B------:R-:W-:Y:S02]  /*2ce0*/  LEA R104, P6, R73, R202, 0x1 ;  /* 0x000000ca49687211 */ /* 0x000fe400078c08ff */
[----:B------:R-:W-:-:S02]  /*2cf0*/  LEA.HI.X.SX32 R107, R71, R204, 0x1, P5 ;  /* 0x000000cc476b7211 */ /* 0x000fc400028f0eff */
[C---:B------:R-:W-:Y:S02]  /*2d00*/  LEA R71, R70.reuse, R85, 0x1 ;  /* 0x0000005546477211 */ /* 0x040fe400078e08ff */
[-C--:B------:R-:W-:Y:S02]  /*2d10*/  LEA.HI.X.SX32 R109, R91, R204.reuse, 0x1, P4 ;  /* 0x000000cc5b6d7211 */ /* 0x080fe400020f0eff */
[----:B------:R-:W-:Y:S02]  /*2d20*/  LEA.HI.X.SX32 R105, R73, R204, 0x1, P6 ;  /* 0x000000cc49697211 */ /* 0x000fe400030f0eff */
[-C--:B------:R-:W-:Y:S02]  /*2d30*/  LEA R102, P4, R75, R202.reuse, 0x1 ;  /* 0x000000ca4b667211 */ /* 0x080fe400078808ff */
[----:B------:R-:W-:Y:S02]  /*2d40*/  LEA R73, R70, R71, 0x1 ;  /* 0x0000004746497211 */ /* 0x000fe400078e08ff */
[----:B------:R-:W-:-:S02]  /*2d50*/  LEA R100, P5, R77, R202, 0x1 ;  /* 0x000000ca4d647211 */ /* 0x000fc400078a08ff */
[-C--:B------:R-:W-:Y:S02]  /*2d60*/  LEA.HI.X.SX32 R103, R75, R204.reuse, 0x1, P4 ;  /* 0x000000cc4b677211 */ /* 0x080fe400020f0eff */
[C---:B------:R-:W-:Y:S02]  /*2d70*/  LEA R75, R70.reuse, R73, 0x1 ;  /* 0x00000049464b7211 */ /* 0x040fe400078e08ff */
[----:B------:R-:W-:Y:S02]  /*2d80*/  LEA.HI.X.SX32 R101, R77, R204, 0x1, P5 ;  /* 0x000000cc4d657211 */ /* 0x000fe400028f0eff */
[-C--:B------:R-:W-:Y:S02]  /*2d90*/  LEA R94, P5, R69, R202.reuse, 0x1 ;  /* 0x000000ca455e7211 */ /* 0x080fe400078a08ff */
[----:B------:R-:W-:Y:S02]  /*2da0*/  LEA R77, R70, R75, 0x1 ;  /* 0x0000004b464d7211 */ /* 0x000fe400078e08ff */
[----:B------:R-:W-:-:S02]  /*2db0*/  LEA R98, P6, R79, R202, 0x1 ;  /* 0x000000ca4f627211 */ /* 0x000fc400078c08ff */
[----:B------:R-:W-:Y:S02]  /*2dc0*/  PRMT R214, RZ, 0x7610, R214 ;  /* 0x00007610ffd67816 */ /* 0x000fe400000000d6 */
[-C--:B------:R-:W-:Y:S02]  /*2dd0*/  LEA.HI.X.SX32 R95, R69, R204.reuse, 0x1, P5 ;  /* 0x000000cc455f7211 */ /* 0x080fe400028f0eff */
[----:B------:R-:W-:Y:S02]  /*2de0*/  LEA R69, R70, R77, 0x1 ;  /* 0x0000004d46457211 */ /* 0x000fe400078e08ff */
[----:B------:R-:W-:Y:S01]  /*2df0*/  LEA.HI.X.SX32 R99, R79, R204, 0x1, P6 ;  /* 0x000000cc4f637211 */ /* 0x000fe200030f0eff */
[----:B------:R-:W3:Y:S01]  /*2e00*/  @P2 LDG.E.U16 R214, desc[UR26][R122.64] ;  /* 0x0000001a7ad62981 */ /* 0x000ee2000c1e1500 */
[-C--:B------:R-:W-:Y:S02]  /*2e10*/  LEA R92, P6, R83, R202.reuse, 0x1 ;  /* 0x000000ca535c7211 */ /* 0x080fe400078c08ff */
[----:B------:R-:W-:-:S02]  /*2e20*/  LEA R88, P5, R71, R202, 0x1 ;  /* 0x000000ca47587211 */ /* 0x000fc400078a08ff */
[C---:B------:R-:W-:Y:S02]  /*2e30*/  LEA R79, R70.reuse, R69, 0x1 ;  /* 0x00000045464f7211 */ /* 0x040fe400078e08ff */
[----:B0-----:R-:W-:Y:S02]  /*2e40*/  LEA.HI.X.SX32 R93, R83, R204, 0x1, P6 ;  /* 0x000000cc535d7211 */ /* 0x001fe400030f0eff */
[----:B------:R-:W-:Y:S02]  /*2e50*/  LEA R86, P6, R73, R202, 0x1 ;  /* 0x000000ca49567211 */ /* 0x000fe400078c08ff */
[----:B------:R-:W-:Y:S02]  /*2e60*/  LEA.HI.X.SX32 R89, R71, R204, 0x1, P5 ;  /* 0x000000cc47597211 */ /* 0x000fe400028f0eff */
[----:B------:R-:W-:Y:S02]  /*2e70*/  LEA R96, P4, R81, R202, 0x1 ;  /* 0x000000ca51607211 */ /* 0x000fe400078808ff */
[----:B------:R-:W-:-:S02]  /*2e80*/  LEA R71, R70, R79, 0x1 ;  /* 0x0000004f46477211 */ /* 0x000fc400078e08ff */
[-C--:B------:R-:W-:Y:S02]  /*2e90*/  LEA.HI.X.SX32 R87, R73, R204.reuse, 0x1, P6 ;  /* 0x000000cc49577211 */ /* 0x080fe400030f0eff */
[----:B------:R-:W-:Y:S02]  /*2ea0*/  LEA.HI.X.SX32 R97, R81, R204, 0x1, P4 ;  /* 0x000000cc51617211 */ /* 0x000fe400020f0eff */
[C---:B------:R-:W-:Y:S02]  /*2eb0*/  LEA R73, R70.reuse, R71, 0x1 ;  /* 0x0000004746497211 */ /* 0x040fe400078e08ff */
[-C--:B------:R-:W-:Y:S02]  /*2ec0*/  LEA R90, P4, R85, R202.reuse, 0x1 ;  /* 0x000000ca555a7211 */ /* 0x080fe400078808ff */
        /* <DEDUP_REMOVED lines=10> */
[-C--:B------:R-:W-:Y:S02]  /*2f70*/  LEA R76, P5, R71, R202.reuse, 0x1 ;  /* 0x000000ca474c7211 */ /* 0x080fe400078a08ff */
[----:B------:R-:W-:Y:S02]  /*2f80*/  LEA R74, P6, R73, R202, 0x1 ;  /* 0x000000ca494a7211 */ /* 0x000fe400078c08ff */
[----:B------:R-:W-:Y:S02]  /*2f90*/  LEA R157, R70, R69, 0x1 ;  /* 0x00000045469d7211 */ /* 0x000fe400078e08ff */
[----:B------:R-:W-:-:S02]  /*2fa0*/  LEA.HI.X.SX32 R79, R79, R204, 0x1, P4 ;  /* 0x000000cc4f4f7211 */ /* 0x000fc400020f0eff */
[-C--:B------:R-:W-:Y:S02]  /*2fb0*/  LEA.HI.X.SX32 R77, R71, R204.reuse, 0x1, P5 ;  /* 0x000000cc474d7211 */ /* 0x080fe400028f0eff */
[----:B------:R-:W-:Y:S02]  /*2fc0*/  LEA.HI.X.SX32 R75, R73, R204, 0x1, P6 ;  /* 0x000000cc494b7211 */ /* 0x000fe400030f0eff */
[-C--:B------:R-:W-:Y:S02]  /*2fd0*/  LEA R72, P4, R155, R202.reuse, 0x1 ;  /* 0x000000ca9b487211 */ /* 0x080fe400078808ff */
[-C--:B------:R-:W-:Y:S02]  /*2fe0*/  LEA R70, P5, R69, R202.reuse, 0x1 ;  /* 0x000000ca45467211 */ /* 0x080fe400078a08ff */
[----:B------:R-:W-:Y:S02]  /*2ff0*/  LEA R68, P6, R157, R202, 0x1 ;  /* 0x000000ca9d447211 */ /* 0x000fe400078c08ff */
[----:B------:R-:W-:Y:S01]  /*3000*/  PRMT R202, RZ, 0x7610, R202 ;  /* 0x00007610ffca7816 */ /* 0x000fe200000000ca */
[----:B------:R-:W-:Y:S01]  /*3010*/  FFMA R225, R4, UR9, -R124 ;  /* 0x0000000904e17c23 */ /* 0x000fe2000800087c */
[----:B------:R-:W-:-:S04]  /*3020*/  PRMT R4, RZ, 0x7610, R4 ;  /* 0x00007610ff047816 */ /* 0x000fc80000000004 */
[----:B------:R-:W4:Y:S01]  /*3030*/  @P2 LDG.E.U16 R202, desc[UR26][R114.64] ;  /* 0x0000001a72ca2981 */ /* 0x000f22000c1e1500 */
[----:B------:R-:W-:Y:S02]  /*3040*/  PRMT R222, RZ, 0x7610, R222 ;  /* 0x00007610ffde7816 */ /* 0x000fe400000000de */
[----:B------:R-:W-:Y:S01]  /*3050*/  PRMT R218, RZ, 0x7610, R218 ;  /* 0x00007610ffda7816 */ /* 0x000fe200000000da */
[----:B------:R-:W5:Y:S01]  /*3060*/  @P2 LDG.E.U16 R4, desc[UR26][R82.64] ;  /* 0x0000001a52042981 */ /* 0x000f62000c1e1500 */
[----:B------:R-:W-:Y:S02]  /*3070*/  PRMT R220, RZ, 0x7610, R220 ;  /* 0x00007610ffdc7816 */ /* 0x000fe400000000dc */
[----:B------:R-:W-:Y:S01]  /*3080*/  PRMT R230, RZ, 0x7610, R230 ;  /* 0x00007610ffe67816 */ /* 0x000fe200000000e6 */
[----:B------:R-:W2:Y:S01]  /*3090*/  @P2 LDG.E.U16 R222, desc[UR26][R106.64] ;  /* 0x0000001a6ade2981 */ /* 0x000ea2000c1e1500 */
[----:B------:R-:W-:-:S03]  /*30a0*/  PRMT R219, RZ, 0x7610, R219 ;  /* 0x00007610ffdb7816 */ /* 0x000fc600000000db */
[----:B------:R-:W2:Y:S04]  /*30b0*/  @P2 LDG.E.U16 R218, desc[UR26][R98.64] ;  /* 0x0000001a62da2981 */ /* 0x000ea8000c1e1500 */
[----:B------:R-:W2:Y:S04]  /*30c0*/  @P2 LDG.E.U16 R220, desc[UR26][R90.64] ;  /* 0x0000001a5adc2981 */ /* 0x000ea8000c1e1500 */
[----:B------:R-:W2:Y:S04]  /*30d0*/  @P2 LDG.E.U16 R230, desc[UR26][R74.64] ;  /* 0x0000001a4ae62981 */ /* 0x000ea8000c1e1500 */
[----:B------:R-:W2:Y:S01]  /*30e0*/  @P2 LDG.E.U16 R219, desc[UR26][R130.64] ;  /* 0x0000001a82db2981 */ /* 0x000ea2000c1e1500 */
[----:B------:R-:W-:-:S02]  /*30f0*/  LEA.HI.X.SX32 R71, R69, R204, 0x1, P5 ;  /* 0x000000cc45477211 */ /* 0x000fc400028f0eff */
[----:B------:R-:W-:Y:S02]  /*3100*/  LEA.HI.X.SX32 R69, R157, R204, 0x1, P6 ;  /* 0x000000cc9d457211 */ /* 0x000fe400030f0eff */
[----:B------:R-:W-:Y:S01]  /*3110*/  PRMT R157, RZ, 0x7610, R157 ;  /* 0x00007610ff9d7816 */ /* 0x000fe2000000009d */
[----:B------:R-:W-:Y:S01]  /*3120*/  FFMA R232, R6, UR9, -R124 ;  /* 0x0000000906e87c23 */ /* 0x000fe2000800087c */
[----:B------:R-:W-:-:S03]  /*3130*/  FMUL R234, R225, 1.4426950216293334961 ;  /* 0x3fb8aa3be1ea7820 */ /* 0x000fc60000400000 */
[----:B------:R-:W-:Y:S01]  /*3140*/  FMUL R236, R232, 1.4426950216293334961 ;  /* 0x3fb8aa3be8ec7820 */ /* 0x000fe20000400000 */
[----:B------:R-:W2:Y:S01]  /*3150*/  @P2 LDG.E.U16 R157, desc[UR26][R112.64] ;  /* 0x0000001a709d2981 */ /* 0x000ea2000c1e1500 */
[--C-:B------:R-:W-:Y:S01]  /*3160*/  FFMA R232, R7, UR9, -R124.reuse ;  /* 0x0000000907e87c23 */ /* 0x100fe2000800087c */
[--C-:B------:R-:W-:Y:S02]  /*3170*/  FFMA R231, R5, UR9, -R124.reuse ;  /* 0x0000000905e77c23 */ /* 0x100fe4000800087c */
[----:B------:R0:W-:Y:S01]  /*3180*/  MUFU.EX2 R5, R234 ;  /* 0x000000ea00057308 */ /* 0x0001e20000000800 */
[----:B------:R-:W-:Y:S01]  /*3190*/  LEA.HI.X.SX32 R73, R155, R204, 0x1, P4 ;  /* 0x000000cc9b497211 */ /* 0x000fe200020f0eff */
[----:B------:R-:W-:Y:S01]  /*31a0*/  FMUL R235, R231, 1.4426950216293334961 ;  /* 0x3fb8aa3be7eb7820 */ /* 0x000fe20000400000 */
[----:B------:R-:W-:Y:S02]  /*31b0*/  PRMT R223, RZ, 0x7610, R223 ;  /* 0x00007610ffdf7816 */ /* 0x000fe400000000df */
[----:B------:R-:W-:Y:S01]  /*31c0*/  PRMT R221, RZ, 0x7610, R221 ;  /* 0x00007610ffdd7816 */ /* 0x000fe200000000dd */
[----:B0-----:R-:W-:Y:S01]  /*31d0*/  FMUL R234, R232, 1.4426950216293334961 ;  /* 0x3fb8aa3be8ea7820 */ /* 0x001fe20000400000 */
[----:B------:R-:W-:Y:S01]  /*31e0*/  FFMA R232, R8, UR9, -R124 ;  /* 0x0000000908e87c23 */ /* 0x000fe2000800087c */
[----:B------:R-:W-:-:S02]  /*31f0*/  PRMT R215, RZ, 0x7610, R215 ;  /* 0x00007610ffd77816 */ /* 0x000fc400000000d7 */
[----:B------:R-:W-:Y:S01]  /*3200*/  PRMT R217, RZ, 0x7610, R217 ;  /* 0x00007610ffd97816 */ /* 0x000fe200000000d9 */
[----:B------:R-:W-:Y:S01]  /*3210*/  FMUL R237, R232, 1.4426950216293334961 ;  /* 0x3fb8aa3be8ed7820 */ /* 0x000fe20000400000 */
[----:B------:R-:W-:Y:S02]  /*3220*/  PRMT R227, RZ, 0x7610, R227 ;  /* 0x00007610ffe37816 */ /* 0x000fe400000000e3 */
[----:B------:R-:W-:Y:S01]  /*3230*/  PRMT R233, RZ, 0x7610, R233 ;  /* 0x00007610ffe97816 */ /* 0x000fe200000000e9 */
[----:B------:R-:W-:Y:S01]  /*3240*/  FFMA R232, R9, UR9, -R124 ;  /* 0x0000000909e87c23 */ /* 0x000fe2000800087c */
[----:B------:R-:W-:Y:S01]  /*3250*/  PRMT R155, RZ, 0x7610, R155 ;  /* 0x00007610ff9b7816 */ /* 0x000fe2000000009b */
[----:B------:R0:W1:Y:S01]  /*3260*/  MUFU.EX2 R6, R235 ;  /* 0x000000eb00067308 */ /* 0x0000620000000800 */
[----:B------:R-:W2:Y:S04]  /*3270*/  @P2 LDG.E.U16 R223, desc[UR26][R120.64] ;  /* 0x0000001a78df2981 */ /* 0x000ea8000c1e1500 */
[----:B------:R-:W2:Y:S01]  /*3280*/  @P2 LDG.E.U16 R221, desc[UR26][R104.64] ;  /* 0x0000001a68dd2981 */ /* 0x000ea2000c1e1500 */
[----:B0-----:R-:W-:-:S03]  /*3290*/  FMUL R235, R232, 1.4426950216293334961 ;  /* 0x3fb8aa3be8eb7820 */ /* 0x001fc60000400000 */
[----:B------:R-:W2:Y:S01]  /*32a0*/  @P2 LDG.E.U16 R215, desc[UR26][R96.64] ;  /* 0x0000001a60d72981 */ /* 0x000ea2000c1e1500 */
[----:B------:R-:W-:-:S03]  /*32b0*/  FFMA R232, R10, UR9, -R124 ;  /* 0x000000090ae87c23 */ /* 0x000fc6000800087c */
[----:B------:R-:W2:Y:S04]  /*32c0*/  @P2 LDG.E.U16 R217, desc[UR26][R88.64] ;  /* 0x0000001a58d92981 */ /* 0x000ea8000c1e1500 */
[----:B------:R-:W2:Y:S04]  /*32d0*/  @P2 LDG.E.U16 R227, desc[UR26][R80.64] ;  /* 0x0000001a50e32981 */ /* 0x000ea8000c1e1500 */
[----:B------:R-:W2:Y:S04]  /*32e0*/  @P2 LDG.E.U16 R233, desc[UR26][R72.64] ;  /* 0x0000001a48e92981 */ /* 0x000ea8000c1e1500 */
[----:B------:R-:W2:Y:S01]  /*32f0*/  @P2 LDG.E.U16 R155, desc[UR26][R110.64] ;  /* 0x0000001a6e9b2981 */ /* 0x000ea2000c1e1500 */
[----:B------:R-:W-:Y:S01]  /*3300*/  FMUL R238, R232, 1.4426950216293334961 ;  /* 0x3fb8aa3be8ee7820 */ /* 0x000fe20000400000 */
[--C-:B------:R-:W-:Y:S01]  /*3310*/  FFMA R232, R11, UR9, -R124.reuse ;  /* 0x000000090be87c23 */ /* 0x100fe2000800087c */
[----:B------:R0:W-:Y:S03]  /*3320*/  MUFU.EX2 R8, R234 ;  /* 0x000000ea00087308 */ /* 0x0001e60000000800 */
[----:B0-----:R-:W-:Y:S01]  /*3330*/  FMUL R234, R232, 1.4426950216293334961 ;  /* 0x3fb8aa3be8ea7820 */ /* 0x001fe20000400000 */
[----:B------:R-:W-:-:S04]  /*3340*/  FFMA R232, R12, UR9, -R124 ;  /* 0x000000090ce87c23 */ /* 0x000fc8000800087c */
[----:B------:R0:W-:Y:S02]  /*3350*/  MUFU.EX2 R10, R235 ;  /* 0x000000eb000a7308 */ /* 0x0001e40000000800 */
[----:B0-----:R-:W-:Y:S01]  /*3360*/  FMUL R235, R232, 1.4426950216293334961 ;  /* 0x3fb8aa3be8eb7820 */ /* 0x001fe20000400000 */
[----:B------:R-:W-:-:S05]  /*3370*/  FFMA R232, R13, UR9, -R124 ;  /* 0x000000090de87c23 */ /* 0x000fca000800087c */
[----:B------:R0:W1:Y:S02]  /*3380*/  MUFU.EX2 R7, R236 ;  /* 0x000000ec00077308 */ /* 0x0000640000000800 */
[----:B0-----:R-:W-:Y:S01]  /*3390*/  FMUL R236, R232, 1.4426950216293334961 ;  /* 0x3fb8aa3be8ec7820 */ /* 0x001fe20000400000 */
[----:B------:R-:W-:-:S05]  /*33a0*/  FFMA R232, R14, UR9, -R124 ;  /* 0x000000090ee87c23 */ /* 0x000fca000800087c */
[----:B------:R0:W-:Y:S02]  /*33b0*/  MUFU.EX2 R12, R234 ;  /* 0x000000ea000c7308 */ /* 0x0001e40000000800 */
[----:B0-----:R-:W-:Y:S01]  /*33c0*/  FMUL R234, R232, 1.4426950216293334961 ;  /* 0x3fb8aa3be8ea7820 */ /* 0x001fe20000400000 */
[----:B------:R-:W-:-:S05]  /*33d0*/  FFMA R232, R15, UR9, -R124 ;  /* 0x000000090fe87c23 */ /* 0x000fca000800087c */
[----:B------:R0:W-:Y:S08]  /*33e0*/  MUFU.EX2 R13, R235 ;  /* 0x000000eb000d7308 */ /* 0x0001f00000000800 */
[----:B------:R1:W-:Y:S01]  /*33f0*/  MUFU.EX2 R15, R234 ;  /* 0x000000ea000f7308 */ /* 0x0003e20000000800 */
[----:B0-----:R-:W-:Y:S01]  /*3400*/  FMUL R235, R232, 1.4426950216293334961 ;  /* 0x3fb8aa3be8eb7820 */ /* 0x001fe20000400000 */
[--C-:B------:R-:W-:Y:S01]  /*3410*/  FFMA R232, R16, UR9, -R124.reuse ;  /* 0x0000000910e87c23 */ /* 0x100fe2000800087c */
[----:B-1----:R-:W-:-:S05]  /*3420*/  FFMA R234, R18, UR9, -R124 ;  /* 0x0000000912ea7c23 */ /* 0x002fca000800087c */
[----:B------:R0:W-:Y:S08]  /*3430*/  MUFU.EX2 R14, R236 ;  /* 0x000000ec000e7308 */ /* 0x0001f00000000800 */
[----:B------:R1:W-:Y:S01]  /*3440*/  MUFU.EX2 R16, R235 ;  /* 0x000000eb00107308 */ /* 0x0003e20000000800 */
[----:B0-----:R-:W-:Y:S01]  /*3450*/  FMUL R236, R232, 1.4426950216293334961 ;  /* 0x3fb8aa3be8ec7820 */ /* 0x001fe20000400000 */
[--C-:B------:R-:W-:Y:S01]  /*3460*/  FFMA R232, R17, UR9, -R124.reuse ;  /* 0x0000000911e87c23 */ /* 0x100fe2000800087c */
[----:B-1----:R-:W-:Y:S01]  /*3470*/  FMUL R235, R234, 1.4426950216293334961 ;  /* 0x3fb8aa3beaeb7820 */ /* 0x002fe20000400000 */
[----:B------:R-:W-:-:S04]  /*3480*/  FFMA R234, R19, UR9, -R124 ;  /* 0x0000000913ea7c23 */ /* 0x000fc8000800087c */
[----:B------:R0:W-:Y:S02]  /*3490*/  MUFU.EX2 R17, R236 ;  /* 0x000000ec00117308 */ /* 0x0001e40000000800 */
[----:B0-----:R-:W-:Y:S01]  /*34a0*/  FMUL R236, R234, 1.4426950216293334961 ;  /* 0x3fb8aa3beaec7820 */ /* 0x001fe20000400000 */
[----:B------:R-:W-:-:S05]  /*34b0*/  FFMA R234, R20, UR9, -R124 ;  /* 0x0000000914ea7c23 */ /* 0x000fca000800087c */
[----:B------:R0:W1:Y:S08]  /*34c0*/  MUFU.EX2 R9, R237 ;  /* 0x000000ed00097308 */ /* 0x0000700000000800 */
[----:B------:R1:W2:Y:S01]  /*34d0*/  MUFU.EX2 R11, R238 ;  /* 0x000000ee000b7308 */ /* 0x0002a20000000800 */
[----:B0-----:R-:W-:Y:S01]  /*34e0*/  FMUL R237, R232, 1.4426950216293334961 ;  /* 0x3fb8aa3be8ed7820 */ /* 0x001fe20000400000 */
[----:B-1----:R-:W-:Y:S01]  /*34f0*/  FMUL R238, R234, 1.4426950216293334961 ;  /* 0x3fb8aa3beaee7820 */ /* 0x002fe20000400000 */
[----:B------:R-:W-:-:S05]  /*3500*/  FFMA R234, R21, UR9, -R124 ;  /* 0x0000000915ea7c23 */ /* 0x000fca000800087c */
[----:B------:R0:W1:Y:S02]  /*3510*/  MUFU.EX2 R18, R237 ;  /* 0x000000ed00127308 */ /* 0x0000640000000800 */
[----:B0-----:R-:W-:Y:S01]  /*3520*/  FMUL R237, R234, 1.4426950216293334961 ;  /* 0x3fb8aa3beaed7820 */ /* 0x001fe20000400000 */
[----:B------:R-:W-:-:S04]  /*3530*/  FFMA R234, R22, UR9, -R124 ;  /* 0x0000000916ea7c23 */ /* 0x000fc8000800087c */
[----:B------:R-:W-:Y:S01]  /*3540*/  FMUL R239, R234, 1.4426950216293334961 ;  /* 0x3fb8aa3beaef7820 */ /* 0x000fe20000400000 */
[--C-:B------:R-:W-:Y:S01]  /*3550*/  FFMA R234, R23, UR9, -R124.reuse ;  /* 0x0000000917ea7c23 */ /* 0x100fe2000800087c */
[----:B------:R0:W1:Y:S01]  /*3560*/  MUFU.EX2 R19, R235 ;  /* 0x000000eb00137308 */ /* 0x0000620000000800 */
[----:B------:R-:W-:Y:S02]  /*3570*/  PRMT R209, RZ, 0x7610, R209 ;  /* 0x00007610ffd17816 */ /* 0x000fe400000000d1 */
[----:B------:R-:W-:Y:S02]  /*3580*/  PRMT R213, RZ, 0x7610, R213 ;  /* 0x00007610ffd57816 */ /* 0x000fe400000000d5 */
[----:B------:R-:W-:Y:S02]  /*3590*/  PRMT R211, RZ, 0x7610, R211 ;  /* 0x00007610ffd37816 */ /* 0x000fe400000000d3 */
[----:B------:R-:W-:Y:S02]  /*35a0*/  PRMT R207, RZ, 0x7610, R207 ;  /* 0x00007610ffcf7816 */ /* 0x000fe400000000cf */
[----:B------:R-:W-:Y:S01]  /*35b0*/  PRMT R229, RZ, 0x7610, R229 ;  /* 0x00007610ffe57816 */ /* 0x000fe200000000e5 */
[----:B0-----:R-:W-:Y:S01]  /*35c0*/  FMUL R235, R234, 1.4426950216293334961 ;  /* 0x3fb8aa3beaeb7820 */ /* 0x001fe20000400000 */
[----:B------:R-:W-:Y:S01]  /*35d0*/  PRMT R225, RZ, 0x7610, R225 ;  /* 0x00007610ffe17816 */ /* 0x000fe200000000e1 */
[----:B------:R-:W-:Y:S01]  /*35e0*/  FFMA R234, R24, UR9, -R124 ;  /* 0x0000000918ea7c23 */ /* 0x000fe2000800087c */
[----:B------:R-:W-:-:S02]  /*35f0*/  PRMT R231, RZ, 0x7610, R231 ;  /* 0x00007610ffe77816 */ /* 0x000fc400000000e7 */
[----:B------:R-:W-:Y:S02]  /*3600*/  PRMT R206, RZ, 0x7610, R206 ;  /* 0x00007610ffce7816 */ /* 0x000fe400000000ce */
[----:B------:R-:W-:Y:S02]  /*3610*/  PRMT R210, RZ, 0x7610, R210 ;  /* 0x00007610ffd27816 */ /* 0x000fe400000000d2 */
[----:B------:R-:W-:Y:S02]  /*3620*/  PRMT R203, RZ, 0x7610, R203 ;  /* 0x00007610ffcb7816 */ /* 0x000fe400000000cb */
[----:B------:R-:W-:Y:S02]  /*3630*/  PRMT R208, RZ, 0x7610, R208 ;  /* 0x00007610ffd07816 */ /* 0x000fe400000000d0 */
[----:B------:R-:W-:Y:S02]  /*3640*/  PRMT R204, RZ, 0x7610, R204 ;  /* 0x00007610ffcc7816 */ /* 0x000fe400000000cc */
[----:B------:R-:W-:-:S02]  /*3650*/  PRMT R226, RZ, 0x7610, R226 ;  /* 0x00007610ffe27816 */ /* 0x000fc400000000e2 */
[----:B------:R-:W-:Y:S01]  /*3660*/  PRMT R228, RZ, 0x7610, R228 ;  /* 0x00007610ffe47816 */ /* 0x000fe200000000e4 */
[----:B------:R0:W1:Y:S01]  /*3670*/  MUFU.EX2 R20, R236 ;  /* 0x000000ec00147308 */ /* 0x0000620000000800 */
[----:B------:R-:W-:Y:S01]  /*3680*/  PRMT R232, RZ, 0x7610, R232 ;  /* 0x00007610ffe87816 */ /* 0x000fe200000000e8 */
[----:B------:R-:W3:Y:S04]  /*3690*/  @P2 LDG.E.U16 R209, desc[UR26][R128.64] ;  /* 0x0000001a80d12981 */ /* 0x000ee8000c1e1500 */
[----:B------:R-:W3:Y:S01]  /*36a0*/  @P2 LDG.E.U16 R213, desc[UR26][R118.64] ;  /* 0x0000001a76d52981 */ /* 0x000ee2000c1e1500 */
[----:B0-----:R-:W-:-:S03]  /*36b0*/  FMUL R236, R234, 1.4426950216293334961 ;  /* 0x3fb8aa3beaec7820 */ /* 0x001fc60000400000 */
[----:B------:R-:W3:Y:S01]  /*36c0*/  @P2 LDG.E.U16 R211, desc[UR26][R102.64] ;  /* 0x0000001a66d32981 */ /* 0x000ee2000c1e1500 */
[----:B------:R-:W-:-:S03]  /*36d0*/  FFMA R234, R25, UR9, -R124 ;  /* 0x0000000919ea7c23 */ /* 0x000fc6000800087c */
[----:B------:R-:W3:Y:S01]  /*36e0*/  @P2 LDG.E.U16 R207, desc[UR26][R94.64] ;  /* 0x0000001a5ecf2981 */ /* 0x000ee2000c1e1500 */
[----:B------:R0:W1:Y:S03]  /*36f0*/  MUFU.EX2 R21, R238 ;  /* 0x000000ee00157308 */ /* 0x0000660000000800 */
[----:B------:R-:W3:Y:S04]  /*3700*/  @P2 LDG.E.U16 R229, desc[UR26][R86.64] ;  /* 0x0000001a56e52981 */ /* 0x000ee8000c1e1500 */
[----:B------:R-:W3:Y:S04]  /*3710*/  @P2 LDG.E.U16 R225, desc[UR26][R78.64] ;  /* 0x0000001a4ee12981 */ /* 0x000ee8000c1e1500 */
[----:B------:R-:W3:Y:S01]  /*3720*/  @P2 LDG.E.U16 R231, desc[UR26][R70.64] ;  /* 0x0000001a46e72981 */ /* 0x000ee2000c1e1500 */
[----:B0-----:R-:W-:-:S03]  /*3730*/  FMUL R238, R234, 1.4426950216293334961 ;  /* 0x3fb8aa3beaee7820 */ /* 0x001fc60000400000 */
[----:B------:R-:W3:Y:S04]  /*3740*/  @P2 LDG.E.U16 R206, desc[UR26][R126.64] ;  /* 0x0000001a7ece2981 */ /* 0x000ee8000c1e1500 */
[----:B------:R-:W3:Y:S04]  /*3750*/  @P2 LDG.E.U16 R210, desc[UR26][R116.64] ;  /* 0x0000001a74d22981 */ /* 0x000ee8000c1e1500 */
[----:B------:R-:W3:Y:S04]  /*3760*/  @P2 LDG.E.U16 R203, desc[UR26][R108.64] ;  /* 0x0000001a6ccb2981 */ /* 0x000ee8000c1e1500 */
[----:B------:R-:W3:Y:S04]  /*3770*/  @P2 LDG.E.U16 R208, desc[UR26][R100.64] ;  /* 0x0000001a64d02981 */ /* 0x000ee8000c1e1500 */
[----:B------:R-:W3:Y:S04]  /*3780*/  @P2 LDG.E.U16 R204, desc[UR26][R92.64] ;  /* 0x0000001a5ccc2981 */ /* 0x000ee8000c1e1500 */
[----:B------:R-:W3:Y:S04]  /*3790*/  @P2 LDG.E.U16 R226, desc[UR26][R84.64] ;  /* 0x0000001a54e22981 */ /* 0x000ee8000c1e1500 */
[----:B------:R-:W3:Y:S04]  /*37a0*/  @P2 LDG.E.U16 R228, desc[UR26][R76.64] ;  /* 0x0000001a4ce42981 */ /* 0x000ee8000c1e1500 */
[----:B------:R-:W3:Y:S01]  /*37b0*/  @P2 LDG.E.U16 R232, desc[UR26][R68.64] ;  /* 0x0000001a44e82981 */ /* 0x000ee2000c1e1500 */
[--C-:B------:R-:W-:Y:S01]  /*37c0*/  FFMA R234, R26, UR9, -R124.reuse ;  /* 0x000000091aea7c23 */ /* 0x100fe2000800087c */
[----:B------:R0:W1:Y:S03]  /*37d0*/  MUFU.EX2 R22, R237 ;  /* 0x000000ed00167308 */ /* 0x0000660000000800 */
[----:B0-----:R-:W-:Y:S01]  /*37e0*/  FMUL R237, R234, 1.4426950216293334961 ;  /* 0x3fb8aa3beaed7820 */ /* 0x001fe20000400000 */
[----:B------:R-:W-:-:S04]  /*37f0*/  FFMA R234, R27, UR9, -R124 ;  /* 0x000000091bea7c23 */ /* 0x000fc8000800087c */
[----:B------:R0:W1:Y:S02]  /*3800*/  MUFU.EX2 R23, R239 ;  /* 0x000000ef00177308 */ /* 0x0000640000000800 */
[----:B0-----:R-:W-:Y:S01]  /*3810*/  FMUL R239, R234, 1.4426950216293334961 ;  /* 0x3fb8aa3beaef7820 */ /* 0x001fe20000400000 */
[----:B------:R-:W-:-:S05]  /*3820*/  FFMA R234, R28, UR9, -R124 ;  /* 0x000000091cea7c23 */ /* 0x000fca000800087c */
        /* <DEDUP_REMOVED lines=9> */
[----:B------:R0:W1:Y:S01]  /*38c0*/  MUFU.EX2 R27, R237 ;  /* 0x000000ed001b7308 */ /* 0x0000620000000800 */
[--C-:B------:R-:W-:Y:S01]  /*38d0*/  FFMA R36, R36, UR9, -R124.reuse ;  /* 0x0000000924247c23 */ /* 0x100fe2000800087c */
[----:B0-----:R-:W-:Y:S01]  /*38e0*/  FMUL R237, R234, 1.4426950216293334961 ;  /* 0x3fb8aa3beaed7820 */ /* 0x001fe20000400000 */
[----:B------:R-:W-:-:S05]  /*38f0*/  FFMA R234, R32, UR9, -R124 ;  /* 0x0000000920ea7c23 */ /* 0x000fca000800087c */
[----:B------:R0:W1:Y:S02]  /*3900*/  MUFU.EX2 R28, R239 ;  /* 0x000000ef001c7308 */ /* 0x0000640000000800 */
[----:B0-----:R-:W-:Y:S01]  /*3910*/  FMUL R239, R234, 1.4426950216293334961 ;  /* 0x3fb8aa3beaef7820 */ /* 0x001fe20000400000 */
[----:B------:R-:W-:-:S05]  /*3920*/  FFMA R234, R33, UR9, -R124 ;  /* 0x0000000921ea7c23 */ /* 0x000fca000800087c */
[----:B------:R0:W1:Y:S08]  /*3930*/  MUFU.EX2 R29, R235 ;  /* 0x000000eb001d7308 */ /* 0x0000700000000800 */
[----:B------:R1:W-:Y:S01]  /*3940*/  MUFU.EX2 R32, R237 ;  /* 0x000000ed00207308 */ /* 0x0003e20000000800 */
[----:B0-----:R-:W-:Y:S01]  /*3950*/  FMUL R235, R234, 1.4426950216293334961 ;  /* 0x3fb8aa3beaeb7820 */ /* 0x001fe20000400000 */
[--C-:B------:R-:W-:Y:S01]  /*3960*/  FFMA R234, R34, UR9, -R124.reuse ;  /* 0x0000000922ea7c23 */ /* 0x100fe2000800087c */
[----:B-1----:R-:W-:Y:S01]  /*3970*/  FMUL R237, R36, 1.4426950216293334961 ;  /* 0x3fb8aa3b24ed7820 */ /* 0x002fe20000400000 */
[----:B------:R-:W-:-:S04]  /*3980*/  FFMA R36, R37, UR9, -R124 ;  /* 0x0000000925247c23 */ /* 0x000fc8000800087c */
[----:B------:R0:W-:Y:S01]  /*3990*/  MUFU.EX2 R31, R238 ;  /* 0x000000ee001f7308 */ /* 0x0001e20000000800 */
[----:B------:R-:W-:-:S07]  /*39a0*/  LOP3.LUT R240, R224, 0x1f0, RZ, 0xc0, !PT ;  /* 0x000001f0e0f07812 */ /* 0x000fce00078ec0ff */
[----:B------:R1:W-:Y:S01]  /*39b0*/  MUFU.EX2 R34, R235 ;  /* 0x000000eb00227308 */ /* 0x0003e20000000800 */
[----:B0-----:R-:W-:-:S07]  /*39c0*/  FADD R238, R5, R6 ;  /* 0x0000000605ee7221 */ /* 0x001fce0000000000 */
[----:B------:R0:W2:Y:S01]  /*39d0*/  MUFU.EX2 R30, R236 ;  /* 0x000000ec001e7308 */ /* 0x0000a20000000800 */
[----:B-1----:R-:W-:Y:S01]  /*39e0*/  FMUL R235, R36, 1.4426950216293334961 ;  /* 0x3fb8aa3b24eb7820 */ /* 0x002fe20000400000 */
[----:B------:R-:W-:-:S06]  /*39f0*/  FFMA R36, R38, UR9, -R124 ;  /* 0x0000000926247c23 */ /* 0x000fcc000800087c */
[----:B------:R1:W2:Y:S01]  /*3a00*/  MUFU.EX2 R33, R239 ;  /* 0x000000ef00217308 */ /* 0x0002a20000000800 */
[----:B0-----:R-:W-:Y:S01]  /*3a10*/  FMUL R236, R234, 1.4426950216293334961 ;  /* 0x3fb8aa3beaec7820 */ /* 0x001fe20000400000 */
[----:B------:R-:W-:Y:S01]  /*3a20*/  FFMA R234, R35, UR9, -R124 ;  /* 0x0000000923ea7c23 */ /* 0x000fe2000800087c */
[----:B-1----:R-:W-:-:S05]  /*3a30*/  FADD R239, R7, R238 ;  /* 0x000000ee07ef7221 */ /* 0x002fca0000000000 */
[----:B------:R0:W1:Y:S01]  /*3a40*/  MUFU.EX2 R35, R236 ;  /* 0x000000ec00237308 */ /* 0x0000620000000800 */
[----:B------:R-:W-:Y:S01]  /*3a50*/  FADD R238, R8, R239 ;  /* 0x000000ef08ee7221 */ /* 0x000fe20000000000 */
[----:B0-----:R-:W-:Y:S02]  /*3a60*/  FMUL R236, R36, 1.4426950216293334961 ;  /* 0x3fb8aa3b24ec7820 */ /* 0x001fe40000400000 */
[----:B------:R-:W0:Y:S04]  /*3a70*/  LDSM.16.M88 R36, [R240+UR14+0x4000] ;  /* 0x0040000ef024783b */ /* 0x000e280008000000 */
[----:B------:R1:W-:Y:S01]  /*3a80*/  MUFU.EX2 R38, R235 ;  /* 0x000000eb00267308 */ /* 0x0003e20000000800 */
[----:B------:R-:W-:Y:S01]  /*3a90*/  BAR.SYNC.DEFER_BLOCKING 0x0 ;  /* 0x0000000000007b1d */ /* 0x000fe20000010000 */
[----:B------:R-:W-:Y:S01]  /*3aa0*/  FFMA R224, R39, UR9, -R124 ;  /* 0x0000000927e07c23 */ /* 0x000fe2000800087c */
[----:B-1----:R-:W-:-:S05]  /*3ab0*/  FADD R235, R9, R238 ;  /* 0x000000ee09eb7221 */ /* 0x002fca0000000000 */
[----:B------:R1:W-:Y:S02]  /*3ac0*/  MUFU.EX2 R39, R236 ;  /* 0x000000ec00277308 */ /* 0x0003e40000000800 */
[----:B-1----:R-:W-:-:S06]  /*3ad0*/  FADD R236, R10, R235 ;  /* 0x000000eb0aec7221 */ /* 0x002fcc0000000000 */
[----:B------:R1:W-:Y:S01]  /*3ae0*/  MUFU.EX2 R37, R237 ;  /* 0x000000ed00257308 */ /* 0x0003e20000000800 */
[----:B--2---:R-:W-:-:S04]  /*3af0*/  FADD R239, R11, R236 ;  /* 0x000000ec0bef7221 */ /* 0x004fc80000000000 */
[----:B------:R-:W-:Y:S01]  /*3b00*/  FADD R238, R12, R239 ;  /* 0x000000ef0cee7221 */ /* 0x000fe20000000000 */
[----:B-1----:R-:W-:Y:S01]  /*3b10*/  FMUL R237, R224, 1.4426950216293334961 ;  /* 0x3fb8aa3be0ed7820 */ /* 0x002fe20000400000 */
[----:B------:R-:W-:-:S03]  /*3b20*/  FFMA R224, R40, UR9, -R124 ;  /* 0x0000000928e07c23 */ /* 0x000fc6000800087c */
[----:B------:R1:W-:Y:S01]  /*3b30*/  MUFU.EX2 R40, R237 ;  /* 0x000000ed00287308 */ /* 0x0003e20000000800 */
[----:B------:R2:W-:Y:S01]  /*3b40*/  STS.U16 [R3+UR14+0x4000], R156 ;  /* 0x0040009c03007988 */ /* 0x0005e2000800040e */
[----:B-1----:R-:W-:Y:S01]  /*3b50*/  FADD R237, R13, R238 ;  /* 0x000000ee0ded7221 */ /* 0x002fe20000000000 */
[----:B--2---:R-:W-:-:S03]  /*3b60*/  FFMA R156, R41, UR9, -R124 ;  /* 0x00000009299c7c23 */ /* 0x004fc6000800087c */
[----:B------:R-:W-:Y:S01]  /*3b70*/  FADD R238, R14, R237 ;  /* 0x000000ed0eee7221 */ /* 0x000fe20000000000 */
[----:B------:R-:W-:-:S03]  /*3b80*/  FMUL R235, R156, 1.4426950216293334961 ;  /* 0x3fb8aa3b9ceb7820 */ /* 0x000fc60000400000 */
[----:B------:R-:W-:Y:S01]  /*3b90*/  FADD R237, R15, R238 ;  /* 0x000000ee0fed7221 */ /* 0x000fe20000000000 */
[----:B------:R-:W-:-:S03]  /*3ba0*/  FFMA R156, R42, UR9, -R124 ;  /* 0x000000092a9c7c23 */ /* 0x000fc6000800087c */
[----:B------:R-:W-:Y:S01]  /*3bb0*/  FADD R238, R16, R237 ;  /* 0x000000ed10ee7221 */ /* 0x000fe20000000000 */
[----:B------:R-:W-:Y:S01]  /*3bc0*/  FMUL R236, R156, 1.4426950216293334961 ;  /* 0x3fb8aa3b9cec7820 */ /* 0x000fe20000400000 */
[----:B------:R-:W-:Y:S02]  /*3bd0*/  FMUL R224, R224, 1.4426950216293334961 ;  /* 0x3fb8aa3be0e07820 */ /* 0x000fe40000400000 */
[----:B------:R-:W-:Y:S01]  /*3be0*/  FADD R237, R17, R238 ;  /* 0x000000ee11ed7221 */ /* 0x000fe20000000000 */
[----:B------:R-:W-:Y:S02]  /*3bf0*/  FFMA R156, R43, UR9, -R124 ;  /* 0x000000092b9c7c23 */ /* 0x000fe4000800087c */
[----:B------:R1:W-:Y:S02]  /*3c00*/  MUFU.EX2 R43, R236 ;  /* 0x000000ec002b7308 */ /* 0x0003e40000000800 */
[----:B-1----:R-:W-:-:S06]  /*3c10*/  FADD R236, R18, R237 ;  /* 0x000000ed12ec7221 */ /* 0x002fcc0000000000 */
[----:B------:R1:W-:Y:S01]  /*3c20*/  MUFU.EX2 R41, R224 ;  /* 0x000000e000297308 */ /* 0x0003e20000000800 */
[----:B------:R-:W-:Y:S01]  /*3c30*/  FADD R237, R19, R236 ;  /* 0x000000ec13ed7221 */ /* 0x000fe20000000000 */
[----:B-1----:R-:W-:Y:S01]  /*3c40*/  FMUL R224, R156, 1.4426950216293334961 ;  /* 0x3fb8aa3b9ce07820 */ /* 0x002fe20000400000 */
[----:B------:R-:W-:-:S05]  /*3c50*/  FFMA R156, R44, UR9, -R124 ;  /* 0x000000092c9c7c23 */ /* 0x000fca000800087c */
[----:B------:R1:W-:Y:S01]  /*3c60*/  MUFU.EX2 R44, R224 ;  /* 0x000000e0002c7308 */ /* 0x0003e20000000800 */
[----:B------:R-:W-:Y:S01]  /*3c70*/  FFMA R47, R47, UR9, -R124 ;  /* 0x000000092f2f7c23 */ /* 0x000fe2000800087c */
[----:B-1----:R-:W-:-:S06]  /*3c80*/  FADD R224, R20, R237 ;  /* 0x000000ed14e07221 */ /* 0x002fcc0000000000 */
[----:B------:R1:W-:Y:S01]  /*3c90*/  MUFU.EX2 R42, R235 ;  /* 0x000000eb002a7308 */ /* 0x0003e20000000800 */
[----:B------:R-:W-:-:S04]  /*3ca0*/  FADD R237, R21, R224 ;  /* 0x000000e015ed7221 */ /* 0x000fc80000000000 */
[----:B------:R-:W-:Y:S01]  /*3cb0*/  FADD R224, R22, R237 ;  /* 0x000000ed16e07221 */ /* 0x000fe20000000000 */
[----:B-1----:R-:W-:Y:S01]  /*3cc0*/  FMUL R235, R156, 1.4426950216293334961 ;  /* 0x3fb8aa3b9ceb7820 */ /* 0x002fe20000400000 */
[----:B------:R-:W-:-:S03]  /*3cd0*/  FFMA R156, R45, UR9, -R124 ;  /* 0x000000092d9c7c23 */ /* 0x000fc6000800087c */
[----:B------:R1:W-:Y:S01]  /*3ce0*/  MUFU.EX2 R45, R235 ;  /* 0x000000eb002d7308 */ /* 0x0003e20000000800 */
[----:B------:R-:W-:Y:S01]  /*3cf0*/  FFMA R48, R48, UR9, -R124 ;  /* 0x0000000930307c23 */ /* 0x000fe2000800087c */
[----:B-1----:R-:W-:Y:S01]  /*3d00*/  FMUL R235, R47, 1.4426950216293334961 ;  /* 0x3fb8aa3b2feb7820 */ /* 0x002fe20000400000 */
[----:B------:R-:W-:-:S04]  /*3d10*/  FADD R47, R23, R224 ;  /* 0x000000e0172f7221 */ /* 0x000fc80000000000 */
[----:B------:R-:W-:Y:S01]  /*3d20*/  FADD R224, R24, R47 ;  /* 0x0000002f18e07221 */ /* 0x000fe20000000000 */
[----:B------:R-:W-:-:S03]  /*3d30*/  FMUL R47, R48, 1.4426950216293334961 ;  /* 0x3fb8aa3b302f7820 */ /* 0x000fc60000400000 */
[----:B------:R-:W-:-:S04]  /*3d40*/  FADD R237, R25, R224 ;  /* 0x000000e019ed7221 */ /* 0x000fc80000000000 */
[----:B------:R-:W-:-:S04]  /*3d50*/  FADD R48, R26, R237 ;  /* 0x000000ed1a307221 */ /* 0x000fc80000000000 */
[----:B------:R-:W-:-:S04]  /*3d60*/  FADD R237, R27, R48 ;  /* 0x000000301bed7221 */ /* 0x000fc80000000000 */
[----:B------:R-:W-:Y:S01]  /*3d70*/  FADD R224, R28, R237 ;  /* 0x000000ed1ce07221 */ /* 0x000fe20000000000 */
[----:B------:R-:W-:-:S03]  /*3d80*/  FFMA R51, R51, UR9, -R124 ;  /* 0x0000000933337c23 */ /* 0x000fc6000800087c */
[----:B------:R-:W-:Y:S01]  /*3d90*/  FADD R237, R29, R224 ;  /* 0x000000e01ded7221 */ /* 0x000fe20000000000 */
[----:B------:R-:W-:-:S03]  /*3da0*/  FMUL R234, R234, 1.4426950216293334961 ;  /* 0x3fb8aa3beaea7820 */ /* 0x000fc60000400000 */
[----:B------:R-:W-:Y:S01]  /*3db0*/  FADD R236, R30, R237 ;  /* 0x000000ed1eec7221 */ /* 0x000fe20000000000 */
[----:B------:R-:W-:-:S03]  /*3dc0*/  FMUL R224, R51, 1.4426950216293334961 ;  /* 0x3fb8aa3b33e07820 */ /* 0x000fc60000400000 */
[----:B------:R-:W-:Y:S01]  /*3dd0*/  FADD R51, R31, R236 ;  /* 0x000000ec1f337221 */ /* 0x000fe20000000000 */
[----:B------:R-:W1:Y:S03]  /*3de0*/  MUFU.EX2 R234, R234 ;  /* 0x000000ea00ea7308 */ /* 0x000e660000000800 */
[----:B------:R-:W-:Y:S01]  /*3df0*/  FADD R236, R32, R51 ;  /* 0x0000003320ec7221 */ /* 0x000fe20000000000 */
[----:B------:R-:W-:-:S03]  /*3e00*/  FFMA R52, R52, UR9, -R124 ;  /* 0x0000000934347c23 */ /* 0x000fc6000800087c */
[----:B------:R-:W-:Y:S01]  /*3e10*/  FADD R237, R33, R236 ;  /* 0x000000ec21ed7221 */ /* 0x000fe20000000000 */
[----:B---3--:R2:W-:Y:S01]  /*3e20*/  STS.U16 [R3+UR14+0x4400], R214 ;  /* 0x004400d603007988 */ /* 0x0085e2000800040e */
[----:B------:R-:W-:Y:S01]  /*3e30*/  FFMA R53, R53, UR9, -R124 ;  /* 0x0000000935357c23 */ /* 0x000fe2000800087c */
[----:B------:R-:W-:-:S03]  /*3e40*/  FMUL R51, R52, 1.4426950216293334961 ;  /* 0x3fb8aa3b34337820 */ /* 0x000fc60000400000 */
[----:B------:R-:W-:Y:S01]  /*3e50*/  FMUL R52, R53, 1.4426950216293334961 ;  /* 0x3fb8aa3b35347820 */ /* 0x000fe20000400000 */
[----:B--2---:R-:W-:-:S04]  /*3e60*/  FADD R214, R34, R237 ;  /* 0x000000ed22d67221 */ /* 0x004fc80000000000 */
[----:B------:R-:W-:-:S04]  /*3e70*/  FADD R53, R35, R214 ;  /* 0x000000d623357221 */ /* 0x000fc80000000000 */
[----:B-1----:R-:W-:Y:S01]  /*3e80*/  FADD R214, R234, R53 ;  /* 0x00000035ead67221 */ /* 0x002fe20000000000 */
[----:B------:R-:W-:-:S03]  /*3e90*/  FFMA R54, R54, UR9, -R124 ;  /* 0x0000000936367c23 */ /* 0x000fc6000800087c */
[----:B------:R-:W-:Y:S01]  /*3ea0*/  FADD R237, R37, R214 ;  /* 0x000000d625ed7221 */ /* 0x000fe20000000000 */
[----:B------:R-:W-:Y:S01]  /*3eb0*/  FFMA R55, R55, UR9, -R124 ;  /* 0x0000000937377c23 */ /* 0x000fe2000800087c */
[----:B------:R-:W-:Y:S02]  /*3ec0*/  FMUL R53, R54, 1.4426950216293334961 ;  /* 0x3fb8aa3b36357820 */ /* 0x000fe40000400000 */
[----:B------:R-:W-:Y:S01]  /*3ed0*/  FADD R214, R38, R237 ;  /* 0x000000ed26d67221 */ /* 0x000fe20000000000 */
[----:B------:R-:W-:-:S03]  /*3ee0*/  FMUL R54, R55, 1.4426950216293334961 ;  /* 0x3fb8aa3b37367820 */ /* 0x000fc60000400000 */
[----:B------:R-:W-:Y:S01]  /*3ef0*/  FADD R55, R39, R214 ;  /* 0x000000d627377221 */ /* 0x000fe20000000000 */
[----:B------:R-:W-:Y:S01]  /*3f00*/  FMUL R156, R156, 1.4426950216293334961 ;  /* 0x3fb8aa3b9c9c7820 */ /* 0x000fe20000400000 */
[--C-:B------:R-:W-:Y:S02]  /*3f10*/  FFMA R46, R46, UR9, -R124.reuse ;  /* 0x000000092e2e7c23 */ /* 0x100fe4000800087c */
[----:B------:R-:W-:Y:S01]  /*3f20*/  FADD R214, R40, R55 ;  /* 0x0000003728d67221 */ /* 0x000fe20000000000 */
[----:B------:R-:W-:Y:S01]  /*3f30*/  FFMA R56, R56, UR9, -R124 ;  /* 0x0000000938387c23 */ /* 0x000fe2000800087c */
[----:B------:R-:W-:Y:S02]  /*3f40*/  FMUL R46, R46, 1.4426950216293334961 ;  /* 0x3fb8aa3b2e2e7820 */ /* 0x000fe40000400000 */
[----:B------:R-:W-:Y:S01]  /*3f50*/  FADD R237, R41, R214 ;  /* 0x000000d629ed7221 */ /* 0x000fe20000000000 */
[----:B------:R-:W1:Y:S01]  /*3f60*/  MUFU.EX2 R156, R156 ;  /* 0x0000009c009c7308 */ /* 0x000e620000000800 */
[----:B------:R-:W-:Y:S01]  /*3f70*/  FFMA R57, R57, UR9, -R124 ;  /* 0x0000000939397c23 */ /* 0x000fe2000800087c */
[----:B----4-:R2:W-:Y:S01]  /*3f80*/  STS.U16 [R3+UR14+0x4800], R202 ;  /* 0x004800ca03007988 */ /* 0x0105e2000800040e */
[----:B------:R-:W-:-:S02]  /*3f90*/  FMUL R55, R56, 1.4426950216293334961 ;  /* 0x3fb8aa3b38377820 */ /* 0x000fc40000400000 */
[----:B------:R-:W-:-:S03]  /*3fa0*/  FMUL R56, R57, 1.4426950216293334961 ;  /* 0x3fb8aa3b39387820 */ /* 0x000fc60000400000 */
[----:B------:R-:W3:Y:S01]  /*3fb0*/  MUFU.EX2 R46, R46 ;  /* 0x0000002e002e7308 */ /* 0x000ee20000000800 */
[----:B--2---:R-:W-:Y:S01]  /*3fc0*/  FADD R202, R42, R237 ;  /* 0x000000ed2aca7221 */ /* 0x004fe20000000000 */
[----:B------:R-:W-:-:S03]  /*3fd0*/  FFMA R49, R49, UR9, -R124 ;  /* 0x0000000931317c23 */ /* 0x000fc6000800087c */
[----:B------:R-:W-:-:S03]  /*3fe0*/  FADD R57, R43, R202 ;  /* 0x000000ca2b397221 */ /* 0x000fc60000000000 */
[----:B------:R-:W2:Y:S01]  /*3ff0*/  MUFU.EX2 R235, R235 ;  /* 0x000000eb00eb7308 */ /* 0x000ea20000000800 */
[----:B-----5:R4:W-:Y:S01]  /*4000*/  STS.U16 [R3+UR14+0x5800], R4 ;  /* 0x0058000403007988 */ /* 0x0209e2000800040e */
[----:B------:R-:W-:Y:S01]  /*4010*/  FFMA R48, R50, UR9, -R124 ;  /* 0x0000000932307c23 */ /* 0x000fe2000800087c */
[----:B------:R-:W-:Y:S02]  /*4020*/  FMUL R49, R49, 1.4426950216293334961 ;  /* 0x3fb8aa3b31317820 */ /* 0x000fe40000400000 */
[----:B------:R-:W-:Y:S01]  /*4030*/  STS.U16 [R3+UR14+0x4c00], R222 ;  /* 0x004c00de03007988 */ /* 0x000fe2000800040e */
[----:B------:R-:W-:Y:S02]  /*4040*/  FMUL R48, R48, 1.4426950216293334961 ;  /* 0x3fb8aa3b30307820 */ /* 0x000fe40000400000 */
[----:B------:R-:W5:Y:S01]  /*4050*/  MUFU.EX2 R47, R47 ;  /* 0x0000002f002f7308 */ /* 0x000f620000000800 */
[----:B------:R-:W-:Y:S01]  /*4060*/  STS.U16 [R3+UR14+0x5000], R218 ;  /* 0x005000da03007988 */ /* 0x000fe2000800040e */
[----:B----4-:R-:W-:-:S03]  /*4070*/  FADD R4, R44, R57 ;  /* 0x000000392c047221 */ /* 0x010fc60000000000 */
[----:B------:R-:W-:Y:S04]  /*4080*/  STS.U16 [R3+UR14+0x5400], R220 ;  /* 0x005400dc03007988 */ /* 0x000fe8000800040e */
[----:B------:R-:W-:Y:S04]  /*4090*/  STS.U16 [R3+UR14+0x5c00], R230 ;  /* 0x005c00e603007988 */ /* 0x000fe8000800040e */
[----:B------:R4:W-:Y:S01]  /*40a0*/  STS.U16 [R216+UR14+0x4100], R219 ;  /* 0x004100dbd8007988 */ /* 0x0009e2000800040e */
[----:B------:R-:W0:Y:S01]  /*40b0*/  MUFU.EX2 R50, R49 ;  /* 0x0000003100327308 */ /* 0x000e220000000800 */
[----:B----4-:R-:W-:-:S07]  /*40c0*/  FADD R219, R45, R4 ;  /* 0x000000042ddb7221 */ /* 0x010fce0000000000 */
[----:B------:R-:W4:Y:S01]  /*40d0*/  MUFU.EX2 R48, R48 ;  /* 0x0000003000307308 */ /* 0x000f220000000800 */
[----:B-1----:R-:W-:-:S04]  /*40e0*/  FADD R219, R156, R219 ;  /* 0x000000db9cdb7221 */ /* 0x002fc80000000000 */
[----:B---3--:R-:W-:-:S03]  /*40f0*/  FADD R4, R46, R219 ;  /* 0x000000db2e047221 */ /* 0x008fc60000000000 */
[----:B------:R-:W1:Y:S01]  /*4100*/  MUFU.EX2 R49, R224 ;  /* 0x000000e000317308 */ /* 0x000e620000000800 */
[----:B--2---:R-:W-:Y:S01]  /*4110*/  FADD R4, R235, R4 ;  /* 0x00000004eb047221 */ /* 0x004fe20000000000 */
[----:B------:R5:W-:Y:S06]  /*4120*/  STS.U16 [R216+UR14+0x4900], R157 ;  /* 0x0049009dd8007988 */ /* 0x000bec000800040e */
[----:B------:R-:W2:Y:S01]  /*4130*/  MUFU.EX2 R51, R51 ;  /* 0x0000003300337308 */ /* 0x000ea20000000800 */
[----:B-----5:R-:W-:-:S07]  /*4140*/  FADD R157, R47, R4 ;  /* 0x000000042f9d7221 */ /* 0x020fce0000000000 */
[----:B------:R-:W3:Y:S01]  /*4150*/  MUFU.EX2 R52, R52 ;  /* 0x0000003400347308 */ /* 0x000ee20000000800 */
[----:B0-----:R-:W-:Y:S01]  /*4160*/  FADD R157, R50, R157 ;  /* 0x0000009d329d7221 */ /* 0x001fe20000000000 */
[----:B------:R-:W-:-:S03]  /*4170*/  FFMA R58, R58, UR9, -R124 ;  /* 0x000000093a3a7c23 */ /* 0x000fc6000800087c */
[----:B----4-:R-:W-:-:S03]  /*4180*/  FADD R4, R48, R157 ;  /* 0x0000009d30047221 */ /* 0x010fc60000000000 */
[----:B------:R-:W0:Y:S01]  /*4190*/  MUFU.EX2 R53, R53 ;  /* 0x0000003500357308 */ /* 0x000e220000000800 */
[----:B------:R-:W-:Y:S01]  /*41a0*/  FFMA R59, R59, UR9, -R124 ;  /* 0x000000093b3b7c23 */ /* 0x000fe2000800087c */
[----:B-1----:R-:W-:Y:S01]  /*41b0*/  FADD R4, R49, R4 ;  /* 0x0000000431047221 */ /* 0x002fe20000000000 */
[--C-:B------:R-:W-:Y:S01]  /*41c0*/  FFMA R60, R60, UR9, -R124.reuse ;  /* 0x000000093c3c7c23 */ /* 0x100fe2000800087c */
[--C-:B------:R-:W-:Y:S01]  /*41d0*/  FFMA R61, R61, UR9, -R124.reuse ;  /* 0x000000093d3d7c23 */ /* 0x100fe2000800087c */
[----:B------:R-:W-:Y:S03]  /*41e0*/  STS.U16 [R216+UR14+0x4500], R223 ;  /* 0x004500dfd8007988 */ /* 0x000fe6000800040e */
[----:B------:R-:W1:Y:S01]  /*41f0*/  MUFU.EX2 R54, R54 ;  /* 0x0000003600367308 */ /* 0x000e620000000800 */
[----:B------:R-:W-:Y:S01]  /*4200*/  STS.U16 [R216+UR14+0x4d00], R221 ;  /* 0x004d00ddd8007988 */ /* 0x000fe2000800040e */
[----:B------:R-:W-:Y:S01]  /*4210*/  FFMA R62, R62, UR9, -R124 ;  /* 0x000000093e3e7c23 */ /* 0x000fe2000800087c */
[----:B------:R-:W-:-:S02]  /*4220*/  FMUL R57, R58, 1.4426950216293334961 ;  /* 0x3fb8aa3b3a397820 */ /* 0x000fc40000400000 */
[----:B------:R-:W-:Y:S01]  /*4230*/  STS.U16 [R216+UR14+0x5100], R215 ;  /* 0x005100d7d8007988 */ /* 0x000fe2000800040e */
[----:B------:R-:W-:Y:S02]  /*4240*/  FMUL R58, R59, 1.4426950216293334961 ;  /* 0x3fb8aa3b3b3a7820 */ /* 0x000fe40000400000 */
[----:B------:R-:W4:Y:S01]  /*4250*/  MUFU.EX2 R55, R55 ;  /* 0x0000003700377308 */ /* 0x000f220000000800 */
[----:B------:R-:W-:Y:S01]  /*4260*/  STS.U16 [R216+UR14+0x5500], R217 ;  /* 0x005500d9d8007988 */ /* 0x000fe2000800040e */
[----:B------:R-:W-:-:S03]  /*4270*/  FMUL R59, R60, 1.4426950216293334961 ;  /* 0x3fb8aa3b3c3b7820 */ /* 0x000fc60000400000 */
[----:B------:R-:W-:Y:S04]  /*4280*/  STS.U16 [R216+UR14+0x5900], R227 ;  /* 0x005900e3d8007988 */ /* 0x000fe8000800040e */
[----:B------:R-:W-:Y:S01]  /*4290*/  STS.U16 [R216+UR14+0x5d00], R233 ;  /* 0x005d00e9d8007988 */ /* 0x000fe2000800040e */
[----:B------:R-:W-:-:S03]  /*42a0*/  FMUL R60, R61, 1.4426950216293334961 ;  /* 0x3fb8aa3b3d3c7820 */ /* 0x000fc60000400000 */
[----:B------:R2:W-:Y:S01]  /*42b0*/  STS.U16 [R212+UR14+0x4a00], R155 ;  /* 0x004a009bd4007988 */ /* 0x0005e2000800040e */
[----:B------:R-:W5:Y:S01]  /*42c0*/  MUFU.EX2 R56, R56 ;  /* 0x0000003800387308 */ /* 0x000f620000000800 */
[----:B------:R-:W-:Y:S01]  /*42d0*/  FMUL R61, R62, 1.4426950216293334961 ;  /* 0x3fb8aa3b3e3d7820 */ /* 0x000fe20000400000 */
[----:B--2---:R-:W-:-:S06]  /*42e0*/  FADD R155, R51, R4 ;  /* 0x00000004339b7221 */ /* 0x004fcc0000000000 */
[----:B------:R-:W2:Y:S01]  /*42f0*/  MUFU.EX2 R57, R57 ;  /* 0x0000003900397308 */ /* 0x000ea20000000800 */
[----:B---3--:R-:W-:Y:S01]  /*4300*/  FADD R62, R52, R155 ;  /* 0x0000009b343e7221 */ /* 0x008fe20000000000 */
[----:B------:R-:W-:-:S03]  /*4310*/  F2FP.F16.F32.PACK_AB R4, R6, R5 ;  /* 0x000000050604723e */ /* 0x000fc600000000ff */
[----:B0-----:R-:W-:-:S03]  /*4320*/  FADD R155, R53, R62 ;  /* 0x0000003e359b7221 */ /* 0x001fc60000000000 */
[----:B------:R-:W0:Y:S01]  /*4330*/  MUFU.EX2 R58, R58 ;  /* 0x0000003a003a7308 */ /* 0x000e220000000800 */
[----:B------:R-:W-:Y:S01]  /*4340*/  F2FP.F16.F32.PACK_AB R6, R10, R9 ;  /* 0x000000090a06723e */ /* 0x000fe200000000ff */
[----:B-1----:R-:W-:Y:S01]  /*4350*/  FADD R10, R54, R155 ;  /* 0x0000009b360a7221 */ /* 0x002fe20000000000 */
[----:B------:R-:W-:Y:S02]  /*4360*/  F2FP.F16.F32.PACK_AB R5, R8, R7 ;  /* 0x000000070805723e */ /* 0x000fe400000000ff */
[----:B------:R-:W-:Y:S01]  /*4370*/  F2FP.F16.F32.PACK_AB R8, R14, R13 ;  /* 0x0000000d0e08723e */ /* 0x000fe200000000ff */
[----:B----4-:R-:W-:Y:S02]  /*4380*/  FADD R13, R55, R10 ;  /* 0x0000000a370d7221 */ /* 0x010fe40000000000 */
[----:B------:R-:W1:Y:S01]  /*4390*/  MUFU.EX2 R59, R59 ;  /* 0x0000003b003b7308 */ /* 0x000e620000000800 */
[--C-:B------:R-:W-:Y:S01]  /*43a0*/  FFMA R63, R63, UR9, -R124.reuse ;  /* 0x000000093f3f7c23 */ /* 0x100fe2000800087c */
[----:B------:R-:W-:Y:S01]  /*43b0*/  FFMA R64, R64, UR9, -R124 ;  /* 0x0000000940407c23 */ /* 0x000fe2000800087c */
[----:B-----5:R-:W-:Y:S01]  /*43c0*/  FADD R14, R56, R13 ;  /* 0x0000000d380e7221 */ /* 0x020fe20000000000 */
[----:B------:R-:W-:-:S04]  /*43d0*/  F2FP.F16.F32.PACK_AB R10, R18, R17 ;  /* 0x00000011120a723e */ /* 0x000fc800000000ff */
[----:B------:R-:W3:Y:S01]  /*43e0*/  MUFU.EX2 R60, R60 ;  /* 0x0000003c003c7308 */ /* 0x000ee20000000800 */
[----:B------:R-:W-:Y:S01]  /*43f0*/  FMUL R63, R63, 1.4426950216293334961 ;  /* 0x3fb8aa3b3f3f7820 */ /* 0x000fe20000400000 */
[----:B--2---:R-:W-:Y:S01]  /*4400*/  FADD R17, R57, R14 ;  /* 0x0000000e39117221 */ /* 0x004fe20000000000 */
[----:B------:R-:W-:Y:S01]  /*4410*/  FFMA R65, R65, UR9, -R124 ;  /* 0x0000000941417c23 */ /* 0x000fe2000800087c */
[----:B------:R-:W-:-:S04]  /*4420*/  FMUL R64, R64, 1.4426950216293334961 ;  /* 0x3fb8aa3b40407820 */ /* 0x000fc80000400000 */
[----:B------:R-:W2:Y:S01]  /*4430*/  MUFU.EX2 R61, R61 ;  /* 0x0000003d003d7308 */ /* 0x000ea20000000800 */
[----:B0-----:R-:W-:Y:S01]  /*4440*/  FADD R18, R58, R17 ;  /* 0x000000113a127221 */ /* 0x001fe20000000000 */
[----:B------:R-:W-:Y:S01]  /*4450*/  FMUL R65, R65, 1.4426950216293334961 ;  /* 0x3fb8aa3b41417820 */ /* 0x000fe20000400000 */
[----:B------:R-:W-:Y:S01]  /*4460*/  F2FP.F16.F32.PACK_AB R7, R12, R11 ;  /* 0x0000000b0c07723e */ /* 0x000fe200000000ff */
[----:B------:R-:W-:-:S04]  /*4470*/  FFMA R66, R66, UR9, -R124 ;  /* 0x0000000942427c23 */ /* 0x000fc8000800087c */
[----:B------:R-:W0:Y:S01]  /*4480*/  MUFU.EX2 R62, R63 ;  /* 0x0000003f003e7308 */ /* 0x000e220000000800 */
[----:B------:R-:W-:Y:S01]  /*4490*/  F2FP.F16.F32.PACK_AB R12, R22, R21 ;  /* 0x00000015160c723e */ /* 0x000fe200000000ff */
[----:B-1----:R-:W-:Y:S01]  /*44a0*/  FADD R21, R59, R18 ;  /* 0x000000123b157221 */ /* 0x002fe20000000000 */
[----:B------:R-:W-:Y:S01]  /*44b0*/  FFMA R67, R67, UR9, -R124 ;  /* 0x0000000943437c23 */ /* 0x000fe2000800087c */
[----:B------:R-:W-:-:S04]  /*44c0*/  FMUL R66, R66, 1.4426950216293334961 ;  /* 0x3fb8aa3b42427820 */ /* 0x000fc80000400000 */
[----:B------:R-:W1:Y:S01]  /*44d0*/  MUFU.EX2 R64, R64 ;  /* 0x0000004000407308 */ /* 0x000e620000000800 */
[----:B---3--:R-:W-:Y:S01]  /*44e0*/  FADD R22, R60, R21 ;  /* 0x000000153c167221 */ /* 0x008fe20000000000 */
[----:B------:R-:W-:Y:S01]  /*44f0*/  F2FP.F16.F32.PACK_AB R11, R20, R19 ;  /* 0x00000013140b723e */ /* 0x000fe200000000ff */
[----:B------:R-:W-:Y:S01]  /*4500*/  FMUL R67, R67, 1.4426950216293334961 ;  /* 0x3fb8aa3b43437820 */ /* 0x000fe20000400000 */
[----:B------:R-:W-:-:S04]  /*4510*/  F2FP.F16.F32.PACK_AB R19, R234, R35 ;  /* 0x00000023ea13723e */ /* 0x000fc800000000ff */
[----:B------:R-:W3:Y:S01]  /*4520*/  MUFU.EX2 R65, R65 ;  /* 0x0000004100417308 */ /* 0x000ee20000000800 */
[----:B------:R-:W-:Y:S01]  /*4530*/  F2FP.F16.F32.PACK_AB R14, R26, R25 ;  /* 0x000000191a0e723e */ /* 0x000fe200000000ff */
[----:B--2---:R-:W-:Y:S01]  /*4540*/  FADD R25, R61, R22 ;  /* 0x000000163d197221 */ /* 0x004fe20000000000 */
[----:B------:R-:W-:Y:S02]  /*4550*/  F2FP.F16.F32.PACK_AB R9, R16, R15 ;  /* 0x0000000f1009723e */ /* 0x000fe400000000ff */
[----:B------:R-:W-:-:S03]  /*4560*/  F2FP.F16.F32.PACK_AB R20, R38, R37 ;  /* 0x000000252614723e */ /* 0x000fc600000000ff */
[----:B------:R-:W2:Y:S01]  /*4570*/  MUFU.EX2 R35, R66 ;  /* 0x0000004200237308 */ /* 0x000ea20000000800 */
[----:B------:R-:W-:Y:S01]  /*4580*/  F2FP.F16.F32.PACK_AB R15, R28, R27 ;  /* 0x0000001b1c0f723e */ /* 0x000fe200000000ff */
[----:B0-----:R-:W-:Y:S01]  /*4590*/  FADD R27, R62, R25 ;  /* 0x000000193e1b7221 */ /* 0x001fe20000000000 */
[----:B------:R-:W-:-:S05]  /*45a0*/  F2FP.F16.F32.PACK_AB R16, R30, R29 ;  /* 0x0000001d1e10723e */ /* 0x000fca00000000ff */
[----:B------:R-:W0:Y:S01]  /*45b0*/  MUFU.EX2 R38, R67 ;  /* 0x0000004300267308 */ /* 0x000e220000000800 */
[----:B-1----:R-:W-:Y:S01]  /*45c0*/  FADD R30, R64, R27 ;  /* 0x0000001b401e7221 */ /* 0x002fe20000000000 */
[----:B------:R-:W-:-:S03]  /*45d0*/  F2FP.F16.F32.PACK_AB R17, R32, R31 ;  /* 0x0000001f2011723e */ /* 0x000fc600000000ff */
[----:B---3--:R-:W-:Y:S01]  /*45e0*/  FADD R32, R65, R30 ;  /* 0x0000001e41207221 */ /* 0x008fe20000000000 */
[----:B------:R-:W-:Y:S01]  /*45f0*/  F2FP.F16.F32.PACK_AB R18, R34, R33 ;  /* 0x000000212212723e */ /* 0x000fe200000000ff */
[----:B------:R-:W-:Y:S02]  /*4600*/  UIADD3 UR20, UPT, UPT, UR15, 0xc0, URZ ;  /* 0x000000c00f147890 */ /* 0x000fe4000fffe0ff */
[----:B--2---:R-:W-:Y:S02]  /*4610*/  FADD R33, R35, R32 ;  /* 0x0000002023217221 */ /* 0x004fe40000000000 */
[----:B------:R-:W-:Y:S01]  /*4620*/  UIADD3 UR22, UPT, UPT, UR12, UR20, URZ ;  /* 0x000000140c167290 */ /* 0x000fe2000fffe0ff */
[----:B------:R1:W-:Y:S01]  /*4630*/  STS.U16 [R212+UR14+0x4200], R209 ;  /* 0x004200d1d4007988 */ /* 0x0003e2000800040e */
[----:B0-----:R-:W-:-:S03]  /*4640*/  FADD R37, R38, R33 ;  /* 0x0000002126257221 */ /* 0x001fc60000000000 */
[----:B------:R1:W-:Y:S01]  /*4650*/  STS.U16 [R212+UR14+0x4600], R213 ;  /* 0x004600d5d4007988 */ /* 0x0003e2000800040e */
[----:B------:R-:W-:Y:S01]  /*4660*/  F2FP.F16.F32.PACK_AB R35, R38, R35 ;  /* 0x000000232623723e */ /* 0x000fe200000000ff */
[----:B------:R-:W-:Y:S02]  /*4670*/  UIADD3 UR21, UPT, UPT, UR21, -0x80, URZ ;  /* 0xffffff8015157890 */ /* 0x000fe4000fffe0ff */
[----:B------:R1:W-:Y:S01]  /*4680*/  STS.U16 [R212+UR14+0x4e00], R211 ;  /* 0x004e00d3d4007988 */ /* 0x0003e2000800040e */
[----:B------:R-:W-:-:S03]  /*4690*/  ULEA UR22, UR13, UR22, 0x12 ;  /* 0x000000160d167291 */ /* 0x000fc6000f8e90ff */
[----:B------:R1:W-:Y:S01]  /*46a0*/  STS.U16 [R212+UR14+0x5200], R207 ;  /* 0x005200cfd4007988 */ /* 0x0003e2000800040e */
[----:B------:R-:W-:-:S03]  /*46b0*/  F2FP.F16.F32.PACK_AB R13, R24, R23 ;  /* 0x00000017180d723e */ /* 0x000fc600000000ff */
[----:B------:R1:W-:Y:S04]  /*46c0*/  STS.U16 [R212+UR14+0x5600], R229 ;  /* 0x005600e5d4007988 */ /* 0x0003e8000800040e */
[----:B------:R1:W-:Y:S04]  /*46d0*/  STS.U16 [R212+UR14+0x5a00], R225 ;  /* 0x005a00e1d4007988 */ /* 0x0003e8000800040e */
[----:B------:R1:W-:Y:S01]  /*46e0*/  STS.U16 [R212+UR14+0x5e00], R231 ;  /* 0x005e00e7d4007988 */ /* 0x0003e2000800040e */
[----:B------:R-:W-:-:S03]  /*46f0*/  F2FP.F16.F32.PACK_AB R21, R40, R39 ;  /* 0x000000272815723e */ /* 0x000fc600000000ff */
        /* <DEDUP_REMOVED lines=16> */
[----:B------:R1:W0:Y:S01]  /*4800*/  SHFL.BFLY PT, R38, R37, 0x10, 0x1f ;  /* 0x0e001f0025267f89 */ /* 0x00022200000e0000 */
[----:B------:R-:W-:Y:S02]  /*4810*/  F2FP.F16.F32.PACK_AB R30, R56, R55 ;  /* 0x00000037381e723e */ /* 0x000fe400000000ff */
[----:B------:R-:W-:Y:S02]  /*4820*/  F2FP.F16.F32.PACK_AB R31, R58, R57 ;  /* 0x000000393a1f723e */ /* 0x000fe400000000ff */
[----:B------:R-:W-:Y:S02]  /*4830*/  F2FP.F16.F32.PACK_AB R32, R60, R59 ;  /* 0x0000003b3c20723e */ /* 0x000fe400000000ff */
[----:B------:R-:W-:Y:S02]  /*4840*/  F2FP.F16.F32.PACK_AB R33, R62, R61 ;  /* 0x0000003d3e21723e */ /* 0x000fe400000000ff */
[----:B------:R-:W-:Y:S01]  /*4850*/  F2FP.F16.F32.PACK_AB R34, R65, R64 ;  /* 0x000000404122723e */ /* 0x000fe200000000ff */
[----:B-1----:R-:W-:Y:S06]  /*4860*/  @!P2 BRA `(.L_x_9) ;  /* 0x000000000008a947 */ /* 0x002fec0003800000 */
[----:B------:R1:W-:Y:S01]  /*4870*/  STTM.16dp32bit_t0_t15.x32 tmem[UR22], R4 ;  /* 0x00000004000079ed */ /* 0x0003e20008a80016 */
[----:B------:R1:W-:Y:S02]  /*4880*/  STTM.16dp32bit_t16_t31.x32 tmem[UR22+0x20], R4 ;  /* 0x00002004000079ed */ /* 0x0003e40008aa0016 */
.L_x_9:
[----:B------:R-:W2:Y:S02]  /*4890*/  FENCE.VIEW.ASYNC.T ;  /* 0x00000000000073c6 */ /* 0x000ea40000000200 */
[----:B--2---:R-:W-:Y:S06]  /*48a0*/  BAR.SYNC.DEFER_BLOCKING 0x0 ;  /* 0x0000000000007b1d */ /* 0x004fec0000010000 */
[----:B-1----:R-:W1:Y:S01]  /*48b0*/  LDTM.x32 R4, tmem[UR16] ;  /* 0x00000010000479ee */ /* 0x002e6200082c0000 */
[----:B------:R-:W-:Y:S01]  /*48c0*/  NOP ;  /* 0x0000000000007918 */ /* 0x000fe20000000000 */
[----:B------:R-:W-:Y:S05]  /*48d0*/  @!P2 BRA `(.L_x_10) ;  /* 0x000000000084a947 */ /* 0x000fea0003800000 */
[C---:B-1----:R-:W-:Y:S01]  /*48e0*/  FMUL R4, R36.reuse, R4 ;  /* 0x0000000424047220 */ /* 0x042fe20000400000 */
[C---:B------:R-:W-:Y:S01]  /*48f0*/  FMUL R5, R36.reuse, R5 ;  /* 0x0000000524057220 */ /* 0x040fe20000400000 */
        /* <DEDUP_REMOVED lines=29> */
[----:B------:R-:W-:-:S04]  /*4ad0*/  FMUL R35, R36, R35 ;  /* 0x0000002324237220 */ /* 0x000fc80000400000 */
[----:B------:R2:W-:Y:S03]  /*4ae0*/  STTM.x32 tmem[UR16], R4 ;  /* 0x00000004000079ed */ /* 0x0005e600082c0010 */
.L_x_10:
[----:B-1----:R-:W1:Y:S02]  /*4af0*/  FENCE.VIEW.ASYNC.T ;  /* 0x00000000000073c6 */ /* 0x002e640000000200 */
[----:B-1----:R-:W-:Y:S01]  /*4b00*/  BAR.SYNC.DEFER_BLOCKING 0x0 ;  /* 0x0000000000007b1d */ /* 0x002fe20000010000 */
[----:B0-----:R-:W-:Y:S01]  /*4b10*/  FADD R37, R37, R38 ;  /* 0x0000002625257221 */ /* 0x001fe20000000000 */
[----:B------:R-:W-:-:S03]  /*4b20*/  UISETP.GE.AND UP1, UPT, UR21, 0x1, UPT ;  /* 0x000000011500788c */ /* 0x000fc6000bf26270 */
[----:B------:R-:W-:Y:S01]  /*4b30*/  FADD R37, R154, R37 ;  /* 0x000000259a257221 */ /* 0x000fe20000000000 */
[----:B------:R0:W-:Y:S06]  /*4b40*/  MEMBAR.ALL.CTA ;  /* 0x0000000000007992 */ /* 0x0001ec0000008000 */
[----:B0-----:R-:W0:Y:S02]  /*4b50*/  FENCE.VIEW.ASYNC.S ;  /* 0x00000000000073c6 */ /* 0x001e240000000000 */
[----:B0-----:R-:W-:Y:S06]  /*4b60*/  BAR.SYNC.DEFER_BLOCKING 0x0 ;  /* 0x0000000000007b1d */ /* 0x001fec0000010000 */
[----:B------:R-:W-:Y:S05]  /*4b70*/  @!P3 BRA `(.L_x_11) ;  /* 0x0000000000ccb947 */ /* 0x000fea0003800000 */
[----:B------:R-:W-:Y:S01]  /*4b80*/  UIADD3 UR5, UPT, UPT, UR14, 0x4000, URZ ;  /* 0x000040000e057890 */ /* 0x000fe2000fffe0ff */
[----:B------:R-:W-:Y:S01]  /*4b90*/  UMOV UR4, URZ ;  /* 0x000000ff00047c82 */ /* 0x000fe20008000000 */
[----:B------:R-:W-:Y:S02]  /*4ba0*/  UIADD3 UR25, UPT, UPT, UR15, 0xc8, URZ ;  /* 0x000000c80f197890 */ /* 0x000fe4000fffe0ff */
[----:B------:R-:W-:Y:S02]  /*4bb0*/  USHF.R.U32.HI UR5, URZ, 0x4, UR5 ;  /* 0x00000004ff057899 */ /* 0x000fe40008011605 */
[----:B------:R-:W-:Y:S02]  /*4bc0*/  UIADD3 UR52, UPT, UPT, UR15, 0xd0, URZ ;  /* 0x000000d00f347890 */ /* 0x000fe4000fffe0ff */
[----:B------:R-:W-:Y:S02]  /*4bd0*/  USGXT.U32 UR10, UR5, 0xe ;  /* 0x0000000e050a789a */ /* 0x000fe40008000000 */
[----:B------:R-:W-:-:S02]  /*4be0*/  UIADD3 UR53, UPT, UPT, UR15, 0xd8, URZ ;  /* 0x000000d80f357890 */ /* 0x000fc4000fffe0ff */
[----:B------:R-:W-:Y:S02]  /*4bf0*/  UIADD3 UR38, UP2, UPT, UR10, 0x2, URZ ;  /* 0x000000020a267890 */ /* 0x000fe4000ff5e0ff */
[----:B------:R-:W-:Y:S02]  /*4c00*/  UIADD3 UR54, UPT, UPT, UR15, 0xe0, URZ ;  /* 0x000000e00f367890 */ /* 0x000fe4000fffe0ff */
[----:B------:R-:W-:Y:S02]  /*4c10*/  UIADD3.X UR39, UPT, UPT, UR4, 0x40004040, URZ, UP2, !UPT ;  /* 0x4000404004277890 */ /* 0x000fe400097fe4ff */
[----:B------:R-:W-:Y:S02]  /*4c20*/  UIADD3 UR42, UP2, UPT, UR38, 0x2, URZ ;  /* 0x00000002262a7890 */ /* 0x000fe4000ff5e0ff */
[----:B------:R-:W-:Y:S02]  /*4c30*/  UIADD3 UR44, UP3, UPT, UR38, 0x4, URZ ;  /* 0x00000004262c7890 */ /* 0x000fe4000ff7e0ff */
[----:B------:R-:W-:-:S02]  /*4c40*/  UIADD3.X UR43, UPT, UPT, UR39, URZ, URZ, UP2, !UPT ;  /* 0x000000ff272b7290 */ /* 0x000fc400097fe4ff */
[----:B------:R-:W-:Y:S01]  /*4c50*/  UIADD3.X UR45, UPT, UPT, UR39, URZ, URZ, UP3, !UPT ;  /* 0x000000ff272d7290 */ /* 0x000fe20009ffe4ff */
[----:B------:R-:W-:Y:S01]  /*4c60*/  UMOV UR4, UR17 ;  /* 0x0000001100047c82 */ /* 0x000fe20008000000 */
[----:B------:R-:W-:Y:S01]  /*4c70*/  UMOV UR5, URZ ;  /* 0x000000ff00057c82 */ /* 0x000fe20008000000 */
[----:B------:R-:W-:Y:S02]  /*4c80*/  UIADD3.64 UR46, UPT, UPT, UR38, 0x1fe, URZ ;  /* 0x000001fe262e7897 */ /* 0x000fe4000fffe0ff */
[----:B------:R-:W-:Y:S02]  /*4c90*/  UIADD3 UR55, UPT, UPT, UR15, 0xe8, URZ ;  /* 0x000000e80f377890 */ /* 0x000fe4000fffe0ff */
[----:B------:R-:W-:Y:S02]  /*4ca0*/  UIADD3.64 UR48, UPT, UPT, UR38, 0x200, URZ ;  /* 0x0000020026307897 */ /* 0x000fe4000fffe0ff */
[----:B------:R-:W-:Y:S01]  /*4cb0*/  UIADD3 UR56, UPT, UPT, UR15, 0xf0, URZ ;  /* 0x000000f00f387890 */ /* 0x000fe2000fffe0ff */
[----:B------:R-:W-:Y:S01]  /*4cc0*/  UMOV UR58, UR4 ;  /* 0x00000004003a7c82 */ /* 0x000fe20008000000 */
[----:B------:R-:W-:Y:S01]  /*4cd0*/  UIADD3.64 UR50, UPT, UPT, UR38, 0x202, URZ ;  /* 0x0000020226327897 */ /* 0x000fe2000fffe0ff */
[----:B------:R-:W-:Y:S01]  /*4ce0*/  UMOV UR8, 0x0 ;  /* 0x0000000000087882 */ /* 0x000fe20000000000 */
[----:B------:R-:W-:Y:S01]  /*4cf0*/  UMOV UR9, 0x8100010 ;  /* 0x0810001000097882 */ /* 0x000fe20000000000 */
[----:B------:R-:W-:Y:S01]  /*4d00*/  UIADD3 UR57, UPT, UPT, UR15, 0xf8, URZ ;  /* 0x000000f80f397890 */ /* 0x000fe2000fffe0ff */
[----:B------:R-:W-:Y:S01]  /*4d10*/  UMOV UR11, 0x40004040 ;  /* 0x40004040000b7882 */ /* 0x000fe20000000000 */
[----:B------:R-:W-:Y:S01]  /*4d20*/  UIADD3.64 UR4, UPT, UPT, UR38, 0x204, URZ ;  /* 0x0000020426047897 */ /* 0x000fe2000fffe0ff */
[----:B------:R0:W-:Y:S01]  /*4d30*/  UTCHMMA tmem[UR20], gdesc[UR10], tmem[UR15], tmem[UR8], idesc[UR9], UPT ;  /* 0x00ff080a140079ea */ /* 0x0001e2000b80000f */
[----:B------:R-:W-:Y:S01]  /*4d40*/  UMOV UR12, 0x0 ;  /* 0x00000000000c7882 */ /* 0x000fe20000000000 */
[----:B------:R-:W-:Y:S01]  /*4d50*/  UMOV UR13, 0x8100010 ;  /* 0x08100010000d7882 */ /* 0x000fe20000000000 */
[----:B------:R-:W-:Y:S01]  /*4d60*/  UMOV UR28, 0x0 ;  /* 0x00000000001c7882 */ /* 0x000fe20000000000 */
[----:B------:R-:W-:Y:S01]  /*4d70*/  UMOV UR29, 0x8100010 ;  /* 0x08100010001d7882 */ /* 0x000fe20000000000 */
[----:B------:R-:W-:Y:S01]  /*4d80*/  UMOV UR30, 0x0 ;  /* 0x00000000001e7882 */ /* 0x000fe20000000000 */
[----:B------:R-:W-:Y:S01]  /*4d90*/  UMOV UR31, 0x8100010 ;  /* 0x08100010001f7882 */ /* 0x000fe20000000000 */
[----:B------:R0:W-:Y:S01]  /*4da0*/  UTCHMMA tmem[UR25], gdesc[UR38], tmem[UR15], tmem[UR12], idesc[UR13], UPT ;  /* 0x00ff0c26190079ea */ /* 0x0001e2000b80000f */
        /* <DEDUP_REMOVED lines=12> */
[----:B------:R0:W-:Y:S01]  /*4e70*/  UTCHMMA tmem[UR56], gdesc[UR50], tmem[UR15], tmem[UR36], idesc[UR37], UPT ;  /* 0x00ff2432380079ea */ /* 0x0001e2000b80000f */
[----:B------:R0:W-:Y:S01]  /*4e80*/  UTCHMMA tmem[UR57], gdesc[UR4], tmem[UR15], tmem[UR40], idesc[UR41], UPT ;  /* 0x00ff2804390079ea */ /* 0x0001e2000b80000f */
[----:B------:R0:W-:Y:S01]  /*4e90*/  UTCBAR [UR58], URZ ;  /* 0x000000ff3a0073e9 */ /* 0x0001e200080000ff */
[----:B------:R-:W-:Y:S01]  /*4ea0*/  NOP ;  /* 0x0000000000007918 */ /* 0x000fe20000000000 */
.L_x_11:
[----:B------:R-:W-:Y:S01]  /*4eb0*/  FSEL R124, R124, -INF , P2 ;  /* 0xff8000007c7c7808 */ /* 0x000fe20001000000 */
[----:B------:R-:W-:Y:S01]  /*4ec0*/  UMOV UR68, URZ ;  /* 0x000000ff00447c82 */ /* 0x000fe20008000000 */
[----:B------:R-:W-:Y:S01]  /*4ed0*/  FSEL R154, R37, 1, P2 ;  /* 0x3f800000259a7808 */ /* 0x000fe20001000000 */
[----:B------:R-:W-:Y:S06]  /*4ee0*/  BRA.U !UP1, `(.L_x_12) ;  /* 0x0000003109547547 */ /* 0x000fec000b800000 */
[----:B0-----:R-:W-:Y:S01]  /*4ef0*/  USHF.R.U32.HI UR25, URZ, 0x4, UR6 ;  /* 0x00000004ff197899 */ /* 0x001fe20008011606 */
[----:B------:R-:W-:Y:S01]  /*4f00*/  SHF.L.U32 R125, R125, 0x7, RZ ;  /* 0x000000077d7d7819 */ /* 0x000fe200000006ff */
[----:B------:R-:W-:Y:S01]  /*4f10*/  UIADD3 UR8, UPT, UPT, UR14, 0xc000, URZ ;  /* 0x0000c0000e087890 */ /* 0x000fe2000fffe0ff */
[----:B------:R-:W-:Y:S01]  /*4f20*/  HFMA2 R204, -RZ, RZ, 0, 0 ;  /* 0x00000000ffcc7431 */ /* 0x000fe200000001ff */
[----:B------:R-:W-:Y:S01]  /*4f30*/  USHF.R.U32.HI UR28, URZ, 0x4, UR14 ;  /* 0x00000004ff1c7899 */ /* 0x000fe2000801160e */
[----:B------:R-:W-:Y:S01]  /*4f40*/  MOV R207, R124 ;  /* 0x0000007c00cf7202 */ /* 0x000fe20000000f00 */
[----:B------:R-:W-:Y:S01]  /*4f50*/  USGXT.U32 UR25, UR25, 0xe ;  /* 0x0000000e1919789a */ /* 0x000fe20008000000 */
[----:B------:R-:W-:Y:S01]  /*4f60*/  MOV R155, R125 ;  /* 0x0000007d009b7202 */ /* 0x000fe20000000f00 */
[----:B------:R-:W-:Y:S02]  /*4f70*/  USHF.R.U32.HI UR8, URZ, 0x4, UR8 ;  /* 0x00000004ff087899 */ /* 0x000fe40008011608 */
[----:B------:R-:W-:-:S02]  /*4f80*/  USGXT.U32 UR28, UR28, 0xe ;  /* 0x0000000e1c1c789a */ /* 0x000fc40008000000 */
[----:B------:R-:W-:Y:S02]  /*4f90*/  UIADD3 UR30, UP2, UPT, UR25, 0x2, URZ ;  /* 0x00000002191e7890 */ /* 0x000fe4000ff5e0ff */
[----:B------:R-:W-:Y:S01]  /*4fa0*/  USGXT.U32 UR62, UR8, 0xe ;  /* 0x0000000e083e789a */ /* 0x000fe20008000000 */
[----:B------:R-:W-:Y:S01]  /*4fb0*/  UMOV UR4, URZ ;  /* 0x000000ff00047c82 */ /* 0x000fe20008000000 */
[----:B------:R-:W-:Y:S02]  /*4fc0*/  ULOP3.LUT UR66, UR28, 0x2000000, URZ, 0xfc, !UPT ;  /* 0x020000001c427892 */ /* 0x000fe4000f8efcff */
[----:B------:R-:W-:Y:S02]  /*4fd0*/  USHF.L.U32 UR23, UR23, 0x7, URZ ;  /* 0x0000000717177899 */ /* 0x000fe400080006ff */
[----:B------:R-:W-:Y:S02]  /*4fe0*/  UIADD3 UR28, UP3, UPT, UR28, 0x2000080, URZ ;  /* 0x020000801c1c7890 */ /* 0x000fe4000ff7e0ff */
[----:B------:R-:W-:-:S02]  /*4ff0*/  UIADD3.X UR31, UPT, UPT, UR4, 0x40004040, URZ, UP2, !UPT ;  /* 0x40004040041f7890 */ /* 0x000fc400097fe4ff */
[----:B------:R-:W-:Y:S01]  /*5000*/  UIADD3 UR34, UP2, UPT, UR62, 0x2, URZ ;  /* 0x000000023e227890 */ /* 0x000fe2000ff5e0ff */
[----:B------:R-:W-:Y:S01]  /*5010*/  MOV R157, UR23 ;  /* 0x00000017009d7c02 */ /* 0x000fe20008000f00 */
[----:B------:R-:W-:Y:S01]  /*5020*/  UMOV UR6, URZ ;  /* 0x000000ff00067c82 */ /* 0x000fe20008000000 */
[----:B------:R-:W-:Y:S01]  /*5030*/  UMOV UR5, URZ ;  /* 0x000000ff00057c82 */ /* 0x000fe20008000000 */
[----:B------:R-:W-:Y:S02]  /*5040*/  UIADD3.X UR29, UPT, UPT, UR6, 0x40004040, URZ, UP3, !UPT ;  /* 0x40004040061d7890 */ /* 0x000fe40009ffe4ff */
[----:B------:R-:W-:Y:S02]  /*5050*/  UIADD3 UR32, UP3, UPT, UR28, 0x80, URZ ;  /* 0x000000801c207890 */ /* 0x000fe4000ff7e0ff */
[----:B------:R-:W-:Y:S02]  /*5060*/  UIADD3 UR36, UP4, UPT, UR28, 0x100, URZ ;  /* 0x000001001c247890 */ /* 0x000fe4000ff9e0ff */
[----:B------:R-:W-:-:S02]  /*5070*/  UIADD3.X UR35, UPT, UPT, UR5, 0x40004040, URZ, UP2, !UPT ;  /* 0x4000404005237890 */ /* 0x000fc400097fe4ff */
[----:B------:R-:W-:Y:S01]  /*5080*/  UISETP.NE.U32.AND UP1, UPT, UR24, URZ, UPT ;  /* 0x000000ff1800728c */ /* 0x000fe2000bf25070 */
[----:B------:R-:W0:Y:S01]  /*5090*/  LDCU UR24, c[0x0][0x3a8] ;  /* 0x00007500ff1877ac */ /* 0x000e220008000800 */
[----:B------:R-:W-:Y:S02]  /*50a0*/  UIADD3.X UR33, UPT, UPT, UR29, URZ, URZ, UP3, !UPT ;  /* 0x000000ff1d217290 */ /* 0x000fe40009ffe4ff */
[----:B------:R-:W-:Y:S02]  /*50b0*/  UIADD3.X UR37, UPT, UPT, UR29, URZ, URZ, UP4, !UPT ;  /* 0x000000ff1d257290 */ /* 0x000fe4000a7fe4ff */
[----:B------:R-:W-:Y:S02]  /*50c0*/  UIADD3.64 UR38, UPT, UPT, UR30, 0x2, URZ ;  /* 0x000000021e267897 */ /* 0x000fe4000fffe0ff */
[----:B------:R-:W-:Y:S02]  /*50d0*/  UIADD3.64 UR40, UPT, UPT, UR30, 0x4, URZ ;  /* 0x000000041e287897 */ /* 0x000fe4000fffe0ff */
[----:B------:R-:W-:-:S02]  /*50e0*/  UIADD3.64 UR42, UPT, UPT, UR34, 0x2, URZ ;  /* 0x00000002222a7897 */ /* 0x000fc4000fffe0ff */
[----:B------:R-:W-:Y:S02]  /*50f0*/  UIADD3.64 UR44, UPT, UPT, UR34, 0x4, URZ ;  /* 0x00000004222c7897 */ /* 0x000fe4000fffe0ff */
[----:B------:R-:W-:Y:S02]  /*5100*/  UIADD3.64 UR46, UPT, UPT, UR34, 0x1fe, URZ ;  /* 0x000001fe222e7897 */ /* 0x000fe4000fffe0ff */
[----:B------:R-:W-:Y:S02]  /*5110*/  UIADD3.64 UR48, UPT, UPT, UR34, 0x200, URZ ;  /* 0x0000020022307897 */ /* 0x000fe4000fffe0ff */
[----:B------:R-:W-:Y:S02]  /*5120*/  UIADD3.64 UR50, UPT, UPT, UR34, 0x202, URZ ;  /* 0x0000020222327897 */ /* 0x000fe4000fffe0ff */
[----:B------:R-:W-:Y:S01]  /*5130*/  UIADD3.64 UR52, UPT, UPT, UR34, 0x204, URZ ;  /* 0x0000020422347897 */ /* 0x000fe2000fffe0ff */
[----:B------:R-:W-:Y:S01]  /*5140*/  UMOV UR67, 0x1 ;  /* 0x0000000100437882 */ /* 0x000fe20000000000 */
[----:B0-----:R-:W-:-:S10]  /*5150*/  UMOV UR60, URZ ;  /* 0x000000ff003c7c82 */ /* 0x001fd40008000000 */
.L_x_17:
[----:B-12---:R-:W-:-:S04]  /*5160*/  IMAD.WIDE R6, R155, 0x2, R196 ;  /* 0x000000029b067825 */ /* 0x006fc800078e02c4 */
[C---:B------:R-:W-:Y:S01]  /*5170*/  IMAD.WIDE R8, R155.reuse, 0x2, R192 ;  /* 0x000000029b087825 */ /* 0x040fe200078e02c0 */
[----:B------:R0:W2:Y:S03]  /*5180*/  LDG.E.U16 R28, desc[UR26][R6.64] ;  /* 0x0000001a061c7981 */ /* 0x0000a6000c1e1500 */
[C---:B------:R-:W-:Y:S01]  /*5190*/  IMAD.WIDE R10, R155.reuse, 0x2, R188 ;  /* 0x000000029b0a7825 */ /* 0x040fe200078e02bc */
[----:B------:R1:W3:Y:S03]  /*51a0*/  LDG.E.U16 R29, desc[UR26][R8.64] ;  /* 0x0000001a081d7981 */ /* 0x0002e6000c1e1500 */
[C---:B------:R-:W-:Y:S01]  /*51b0*/  IMAD.WIDE R16, R155.reuse, 0x2, R176 ;  /* 0x000000029b107825 */ /* 0x040fe200078e02b0 */
[----:B------:R4:W5:Y:S03]  /*51c0*/  LDG.E.U16 R30, desc[UR26][R10.64] ;  /* 0x0000001a0a1e7981 */ /* 0x000966000c1e1500 */
[C---:B------:R-:W-:Y:S01]  /*51d0*/  IMAD.WIDE R4, R155.reuse, 0x2, R200 ;  /* 0x000000029b047825 */ /* 0x040fe200078e02c8 */
[----:B------:R0:W5:Y:S03]  /*51e0*/  LDG.E.U16 R35, desc[UR26][R16.64] ;  /* 0x0000001a10237981 */ /* 0x000166000c1e1500 */
[C---:B------:R-:W-:Y:S01]  /*51f0*/  IMAD.WIDE R12, R155.reuse, 0x2, R184 ;  /* 0x000000029b0c7825 */ /* 0x040fe200078e02b8 */
[----:B------:R-:W5:Y:S03]  /*5200*/  LDG.E.U16 R26, desc[UR26][R4.64] ;  /* 0x0000001a041a7981 */ /* 0x000f66000c1e1500 */
[C---:B------:R-:W-:Y:S01]  /*5210*/  IMAD.WIDE R14, R155.reuse, 0x2, R180 ;  /* 0x000000029b0e7825 */ /* 0x040fe200078e02b4 */
[----:B------:R-:W5:Y:S03]  /*5220*/  LDG.E.U16 R32, desc[UR26][R12.64] ;  /* 0x0000001a0c207981 */ /* 0x000f66000c1e1500 */
[C---:B------:R-:W-:Y:S01]  /*5230*/  IMAD.WIDE R18, R155.reuse, 0x2, R172 ;  /* 0x000000029b127825 */ /* 0x040fe200078e02ac */
[----:B------:R-:W5:Y:S03]  /*5240*/  LDG.E.U16 R34, desc[UR26][R14.64] ;  /* 0x0000001a0e227981 */ /* 0x000f66000c1e1500 */
[C---:B0-----:R-:W-:Y:S01]  /*5250*/  IMAD.WIDE R6, R155.reuse, 0x2, R168 ;  /* 0x000000029b067825 */ /* 0x041fe200078e02a8 */
[----:B------:R0:W5:Y:S03]  /*5260*/  LDG.E.U16 R36, desc[UR26][R18.64] ;  /* 0x0000001a12247981 */ /* 0x000166000c1e1500 */
[C---:B-1----:R-:W-:Y:S01]  /*5270*/  IMAD.WIDE R8, R155.reuse, 0x2, R164 ;  /* 0x000000029b087825 */ /* 0x042fe200078e02a4 */
[----:B------:R1:W5:Y:S03]  /*5280*/  LDG.E.U16 R37, desc[UR26][R6.64] ;  /* 0x0000001a06257981 */ /* 0x000366000c1e1500 */
[C---:B----4-:R-:W-:Y:S01]  /*5290*/  IMAD.WIDE R10, R155.reuse, 0x2, R148 ;  /* 0x000000029b0a7825 */ /* 0x050fe200078e0294 */
[----:B------:R4:W5:Y:S03]  /*52a0*/  LDG.E.U16 R38, desc[UR26][R8.64] ;  /* 0x0000001a08267981 */ /* 0x000966000c1e1500 */
        /* <DEDUP_REMOVED lines=8> */
[C---:B0-----:R-:W-:Y:S01]  /*5330*/  IMAD.WIDE R18, R155.reuse, 0x2, R140 ;  /* 0x000000029b127825 */ /* 0x041fe200078e028c */
[----:B------:R-:W5:Y:S03]  /*5340*/  LDG.E.U16 R39, desc[UR26][R20.64] ;  /* 0x0000001a14277981 */ /* 0x000f66000c1e1500 */
[C---:B------:R-:W-:Y:S01]  /*5350*/  IMAD.WIDE R4, R155.reuse, 0x2, R198 ;  /* 0x000000029b047825 */ /* 0x040fe200078e02c6 */
[----:B------:R-:W5:Y:S03]  /*5360*/  LDG.E.U16 R43, desc[UR26][R18.64] ;  /* 0x0000001a122b7981 */ /* 0x000f66000c1e1500 */
[C---:B-1----:R-:W-:Y:S01]  /*5370*/  IMAD.WIDE R6, R155.reuse, 0x2, R194 ;  /* 0x000000029b067825 */ /* 0x042fe200078e02c2 */
[----:B------:R0:W5:Y:S03]  /*5380*/  LDG.E.U16 R27, desc[UR26][R4.64] ;  /* 0x0000001a041b7981 */ /* 0x000166000c1e1500 */
[C---:B----4-:R-:W-:Y:S01]  /*5390*/  IMAD.WIDE R8, R155.reuse, 0x2, R190 ;  /* 0x000000029b087825 */ /* 0x050fe200078e02be */
[----:B------:R1:W4:Y:S03]  /*53a0*/  LDG.E.U16 R22, desc[UR26][R6.64] ;  /* 0x0000001a06167981 */ /* 0x000326000c1e1500 */
[C---:B------:R-:W-:Y:S01]  /*53b0*/  IMAD.WIDE R10, R155.reuse, 0x2, R186 ;  /* 0x000000029b0a7825 */ /* 0x040fe200078e02ba */
[----:B------:R0:W4:Y:S03]  /*53c0*/  LDG.E.U16 R23, desc[UR26][R8.64] ;  /* 0x0000001a08177981 */ /* 0x000126000c1e1500 */
[C---:B------:R-:W-:Y:S01]  /*53d0*/  IMAD.WIDE R12, R155.reuse, 0x2, R182 ;  /* 0x000000029b0c7825 */ /* 0x040fe200078e02b6 */
[----:B------:R0:W4:Y:S03]  /*53e0*/  LDG.E.U16 R31, desc[UR26][R10.64] ;  /* 0x0000001a0a1f7981 */ /* 0x000126000c1e1500 */
[C---:B------:R-:W-:Y:S01]  /*53f0*/  IMAD.WIDE R14, R155.reuse, 0x2, R178 ;  /* 0x000000029b0e7825 */ /* 0x040fe200078e02b2 */
[----:B------:R1:W4:Y:S03]  /*5400*/  LDG.E.U16 R33, desc[UR26][R12.64] ;  /* 0x0000001a0c217981 */ /* 0x000326000c1e1500 */
[C---:B------:R-:W-:Y:S01]  /*5410*/  IMAD.WIDE R16, R155.reuse, 0x2, R174 ;  /* 0x000000029b107825 */ /* 0x040fe200078e02ae */
[----:B------:R1:W4:Y:S03]  /*5420*/  LDG.E.U16 R24, desc[UR26][R14.64] ;  /* 0x0000001a0e187981 */ /* 0x000326000c1e1500 */
[C---:B0-----:R-:W-:Y:S01]  /*5430*/  IMAD.WIDE R4, R155.reuse, 0x2, R170 ;  /* 0x000000029b047825 */ /* 0x041fe200078e02aa */
[----:B------:R0:W4:Y:S03]  /*5440*/  LDG.E.U16 R25, desc[UR26][R16.64] ;  /* 0x0000001a10197981 */ /* 0x000126000c1e1500 */
[----:B-1----:R-:W-:-:S02]  /*5450*/  IMAD.WIDE R6, R155, 0x2, R166 ;  /* 0x000000029b067825 */ /* 0x002fc400078e02a6 */
[----:B------:R1:W4:Y:S02]  /*5460*/  LDG.E.U16 R4, desc[UR26][R4.64] ;  /* 0x0000001a04047981 */ /* 0x000324000c1e1500 */
[C---:B------:R-:W-:Y:S02]  /*5470*/  IMAD.WIDE R18, R155.reuse, 0x2, R162 ;  /* 0x000000029b127825 */ /* 0x040fe400078e02a2 */
[----:B------:R0:W4:Y:S02]  /*5480*/  LDG.E.U16 R6, desc[UR26][R6.64] ;  /* 0x0000001a06067981 */ /* 0x000124000c1e1500 */
[C---:B------:R-:W-:Y:S02]  /*5490*/  IMAD.WIDE R20, R155.reuse, 0x2, R158 ;  /* 0x000000029b147825 */ /* 0x040fe400078e029e */
[----:B------:R-:W4:Y:S02]  /*54a0*/  LDG.E.U16 R18, desc[UR26][R18.64] ;  /* 0x0000001a12127981 */ /* 0x000f24000c1e1500 */
[----:B------:R-:W-:-:S02]  /*54b0*/  IMAD.WIDE R8, R155, 0x2, R150 ;  /* 0x000000029b087825 */ /* 0x000fc400078e0296 */
[----:B------:R-:W4:Y:S02]  /*54c0*/  LDG.E.U16 R20, desc[UR26][R20.64] ;  /* 0x0000001a14147981 */ /* 0x000f24000c1e1500 */
[C---:B------:R-:W-:Y:S02]  /*54d0*/  IMAD.WIDE R10, R155.reuse, 0x2, R146 ;  /* 0x000000029b0a7825 */ /* 0x040fe400078e0292 */
[----:B------:R-:W4:Y:S02]  /*54e0*/  LDG.E.U16 R8, desc[UR26][R8.64] ;  /* 0x0000001a08087981 */ /* 0x000f24000c1e1500 */
[C---:B------:R-:W-:Y:S02]  /*54f0*/  IMAD.WIDE R12, R155.reuse, 0x2, R142 ;  /* 0x000000029b0c7825 */ /* 0x040fe400078e028e */
[----:B------:R-:W4:Y:S02]  /*5500*/  LDG.E.U16 R10, desc[UR26][R10.64] ;  /* 0x0000001a0a0a7981 */ /* 0x000f24000c1e1500 */
[----:B------:R-:W-:-:S02]  /*5510*/  IMAD.WIDE R14, R155, 0x2, R138 ;  /* 0x000000029b0e7825 */ /* 0x000fc400078e028a */
[----:B------:R-:W4:Y:S02]  /*5520*/  LDG.E.U16 R12, desc[UR26][R12.64] ;  /* 0x0000001a0c0c7981 */ /* 0x000f24000c1e1500 */
[----:B0-----:R-:W-:Y:S02]  /*5530*/  IMAD.WIDE R16, R155, 0x2, R134 ;  /* 0x000000029b107825 */ /* 0x001fe400078e0286 */
[----:B------:R-:W4:Y:S04]  /*5540*/  LDG.E.U16 R14, desc[UR26][R14.64] ;  /* 0x0000001a0e0e7981 */ /* 0x000f28000c1e1500 */
[----:B------:R-:W4:Y:S01]  /*5550*/  LDG.E.U16 R16, desc[UR26][R16.64] ;  /* 0x0000001a10107981 */ /* 0x000f22000c1e1500 */
[C---:B-1----:R-:W-:Y:S02]  /*5560*/  LOP3.LUT R5, R0.reuse, 0xff, RZ, 0xc0, !PT ;  /* 0x000000ff00057812 */ /* 0x042fe400078ec0ff */
[----:B------:R-:W-:Y:S01]  /*5570*/  LOP3.LUT R7, R0, 0xc0, RZ, 0xc0, !PT ;  /* 0x000000c000077812 */ /* 0x000fe200078ec0ff */
[----:B------:R-:W-:Y:S01]  /*5580*/  UMOV UR4, 0x1 ;  /* 0x0000000100047882 */ /* 0x000fe20000000000 */
[----:B------:R-:W-:-:S02]  /*5590*/  SHF.L.U32 R5, R5, 0x1, RZ ;  /* 0x0000000105057819 */ /* 0x000fc400000006ff */
[----:B------:R-:W-:Y:S01]  /*55a0*/  SHF.R.U32.HI R46, RZ, 0x2, R7 ;  /* 0x00000002ff2e7819 */ /* 0x000fe20000011607 */
[----:B------:R-:W-:-:S04]  /*55b0*/  @!UP0 UIADD3 UR4, UPT, UPT, -UR4, 0x100000, URZ ;  /* 0x0010000004048890 */ /* 0x000fc8000fffe1ff */
[----:B------:R-:W-:Y:S02]  /*55c0*/  @!UP0 USHF.L.U32 UR5, UR4, 0xb, URZ ;  /* 0x0000000b04058899 */ /* 0x000fe400080006ff */
[----:B------:R-:W-:Y:S01]  /*55d0*/  @!UP0 USHF.L.U32 UR4, UR4, 0x1, URZ ;  /* 0x0000000104048899 */ /* 0x000fe200080006ff */
[----:B------:R-:W-:Y:S01]  /*55e0*/  LOP3.LUT R5, R5, R46, RZ, 0x3c, !PT ;  /* 0x0000002e05057212 */ /* 0x000fe200078e3cff */
[----:B------:R-:W-:-:S03]  /*55f0*/  VOTEU.ALL UP2, P1 ;  /* 0x0000000000ff7886 */ /* 0x000fc60000840000 */
[----:B------:R-:W-:Y:S01]  /*5600*/  LOP3.LUT R7, R5, 0x40, RZ, 0x3c, !PT ;  /* 0x0000004005077812 */ /* 0x000fe200078e3cff */
[----:B--2---:R0:W-:Y:S04]  /*5610*/  STS.U16 [R5+UR14+0x8400], R28 ;  /* 0x0084001c05007988 */ /* 0x0041e8000800040e */
[----:B---3--:R0:W-:Y:S04]  /*5620*/  STS.U16 [R5+UR14+0x8800], R29 ;  /* 0x0088001d05007988 */ /* 0x0081e8000800040e */
[----:B-----5:R0:W-:Y:S04]  /*5630*/  STS.U16 [R5+UR14+0x8c00], R30 ;  /* 0x008c001e05007988 */ /* 0x0201e8000800040e */
        /* <DEDUP_REMOVED lines=29> */
[----:B------:R1:W-:Y:S06]  /*5810*/  MEMBAR.ALL.CTA ;  /* 0x0000000000007992 */ /* 0x0003ec0000008000 */
[----:B-1----:R-:W-:Y:S04]  /*5820*/  FENCE.VIEW.ASYNC.S ;  /* 0x00000000000073c6 */ /* 0x002fe80000000000 */
[----:B------:R-:W1:Y:S02]  /*5830*/  FENCE.VIEW.ASYNC.S ;  /* 0x00000000000073c6 */ /* 0x000e640000000000 */
[----:B-1----:R0:W1:Y:S02]  /*5840*/  @!UP2 SYNCS.EXCH.64 URZ, [UR14+0x10010], UR4 ;  /* 0x010010040effa5b2 */ /* 0x0020640008000100 */
[----:B-1----:R-:W-:Y:S06]  /*5850*/  BAR.SYNC.DEFER_BLOCKING 0x0 ;  /* 0x0000000000007b1d */ /* 0x002fec0000010000 */
[----:B0-----:R-:W-:Y:S05]  /*5860*/  BRA.U UP1, `(.L_x_13) ;  /* 0x0000000101547547 */ /* 0x001fea000b800000 */
[----:B------:R-:W-:Y:S01]  /*5870*/  UIADD3 UR58, UPT, UPT, UR14, 0x10010, URZ ;  /* 0x000100100e3a7890 */ /* 0x000fe2000fffe0ff */
[----:B------:R-:W-:Y:S01]  /*5880*/  UMOV UR4, UR66 ;  /* 0x0000004200047c82 */ /* 0x000fe20008000000 */
[----:B------:R-:W-:Y:S01]  /*5890*/  UMOV UR5, 0x40004040 ;  /* 0x4000404000057882 */ /* 0x000fe20000000000 */
[----:B------:R-:W-:Y:S01]  /*58a0*/  UMOV UR8, UR25 ;  /* 0x0000001900087c82 */ /* 0x000fe20008000000 */
[----:B------:R-:W-:Y:S01]  /*58b0*/  UMOV UR9, 0x40004040 ;  /* 0x4000404000097882 */ /* 0x000fe20000000000 */
[----:B------:R-:W-:Y:S01]  /*58c0*/  UMOV UR10, 0x0 ;  /* 0x00000000000a7882 */ /* 0x000fe20000000000 */
[----:B------:R-:W-:Y:S01]  /*58d0*/  UMOV UR11, 0x8208010 ;  /* 0x08208010000b7882 */ /* 0x000fe20000000000 */
[----:B------:R-:W-:Y:S01]  /*58e0*/  UMOV UR12, 0x0 ;  /* 0x00000000000c7882 */ /* 0x000fe20000000000 */
[----:B------:R-:W-:Y:S01]  /*58f0*/  UMOV UR13, 0x8208010 ;  /* 0x08208010000d7882 */ /* 0x000fe20000000000 */
[----:B------:R-:W-:Y:S01]  /*5900*/  UMOV UR54, 0x0 ;  /* 0x0000000000367882 */ /* 0x000fe20000000000 */
[----:B------:R-:W-:Y:S01]  /*5910*/  UMOV UR55, 0x8208010 ;  /* 0x0820801000377882 */ /* 0x000fe20000000000 */
[----:B------:R0:W-:Y:S01]  /*5920*/  UTCHMMA gdesc[UR4], gdesc[UR8], tmem[UR18], tmem[UR10], idesc[UR11], !UPT ;  /* 0x00ff0a08040075ea */ /* 0x0001e2000f800012 */
[----:B------:R-:W-:Y:S01]  /*5930*/  UMOV UR59, URZ ;  /* 0x000000ff003b7c82 */ /* 0x000fe20008000000 */
        /* <DEDUP_REMOVED lines=8> */
.L_x_13:
[----:B------:R-:W1:Y:S02]  /*59c0*/  SYNCS.PHASECHK.TRANS64.TRYWAIT P2, [UR14+0x10010], RZ ;  /* 0x010010ffff0075a7 */ /* 0x000e64000804110e */
[----:B-1----:R-:W-:Y:S05]  /*59d0*/  @!P2 BRA `(.L_x_14) ;  /* 0x0000003c00f8a947 */ /* 0x002fea0003800000 */
.L_x_23:
[----:B------:R-:W-:Y:S01]  /*59e0*/  BAR.SYNC.DEFER_BLOCKING 0x0 ;  /* 0x0000000000007b1d */ /* 0x000fe20000010000 */
[----:B------:R-:W-:Y:S01]  /*59f0*/  SHF.L.U32 R204, R204, 0x1f, RZ ;  /* 0x0000001fcccc7819 */ /* 0x000fe200000006ff */
[----:B------:R-:W-:-:S04]  /*5a00*/  IMAD.WIDE R230, R157, 0x2, R122 ;  /* 0x000000029de67825 */ /* 0x000fc800078e027a */
[C---:B------:R-:W-:Y:S01]  /*5a10*/  IMAD.WIDE R226, R157.reuse, 0x2, R114 ;  /* 0x000000029de27825 */ /* 0x040fe200078e0272 */
[----:B------:R-:W-:Y:S01]  /*5a20*/  LDTM.16dp32bit_t0_t15.x64 R4, tmem[UR19] ;  /* 0x00000013000479ee */ /* 0x000fe20008b00000 */
[----:B------:R-:W1:Y:S02]  /*5a30*/  LDTM.16dp32bit_t16_t31.x64 R4, tmem[UR19+0x40] ;  /* 0x00004013000479ee */ /* 0x000e640008b20000 */
[----:B------:R-:W-:Y:S01]  /*5a40*/  IMAD.WIDE R222, R157, 0x2, R106 ;  /* 0x000000029dde7825 */ /* 0x000fe200078e026a */
[----:B------:R-:W2:Y:S01]  /*5a50*/  @!P1 SYNCS.CCTL.IV [UR14+0x10010] ;  /* 0x01001000ff0099b1 */ /* 0x000ea2000800000e */
[----:B------:R-:W-:Y:S02]  /*5a60*/  NOP ;  /* 0x0000000000007918 */ /* 0x000fe40000000000 */
[----:B-1----:R-:W-:Y:S01]  /*5a70*/  FMUL R124, R4, UR24 ;  /* 0x00000018047c7c20 */ /* 0x002fe20008400000 */
        /* <DEDUP_REMOVED lines=65> */
[----:B------:R-:W-:Y:S02]  /*5e90*/  SHF.R.U32.HI R206, RZ, 0x2, R0 ;  /* 0x00000002ffce7819 */ /* 0x000fe40000011600 */
        /* <DEDUP_REMOVED lines=28> */
[----:B------:R-:W-:Y:S02]  /*6060*/  LOP3.LUT R209, R206, 0x38, RZ, 0xc0, !PT ;  /* 0x00000038ced17812 */ /* 0x000fe400078ec0ff */
[----:B------:R-:W-:Y:S02]  /*6070*/  FMNMX3 R203, R202, R124, R203, !PT ;  /* 0x0000007ccacb7276 */ /* 0x000fe400078000cb */
[----:B------:R-:W-:Y:S02]  /*6080*/  LOP3.LUT R209, R209, 0x1f, R0, 0xf8, !PT ;  /* 0x0000001fd1d17812 */ /* 0x000fe400078ef800 */
[----:B------:R-:W-:Y:S02]  /*6090*/  FMNMX R156, R156, R203, !PT ;  /* 0x000000cb9c9c7209 */ /* 0x000fe40007800000 */
[----:B------:R-:W-:-:S03]  /*60a0*/  SHF.L.U32 R209, R209, 0x4, RZ ;  /* 0x00000004d1d17819 */ /* 0x000fc600000006ff */
[----:B------:R-:W1:Y:S02]  /*60b0*/  SHFL.BFLY PT, R124, R156, 0x10, 0x1f ;  /* 0x0e001f009c7c7f89 */ /* 0x000e6400000e0000 */
[----:B-1----:R-:W-:-:S05]  /*60c0*/  FMNMX3 R124, R156, R124, R207, !PT ;  /* 0x0000007c9c7c7276 */ /* 0x002fca00078000cf */
[--C-:B------:R-:W-:Y:S01]  /*60d0*/  FFMA R4, R4, UR24, -R124.reuse ;  /* 0x0000001804047c23 */ /* 0x100fe2000800087c */
[--C-:B------:R-:W-:Y:S01]  /*60e0*/  FFMA R5, R5, UR24, -R124.reuse ;  /* 0x0000001805057c23 */ /* 0x100fe2000800087c */
[--C-:B------:R-:W-:Y:S01]  /*60f0*/  FFMA R6, R6, UR24, -R124.reuse ;  /* 0x0000001806067c23 */ /* 0x100fe2000800087c */
[--C-:B------:R-:W-:Y:S01]  /*6100*/  FFMA R7, R7, UR24, -R124.reuse ;  /* 0x0000001807077c23 */ /* 0x100fe2000800087c */
[----:B------:R-:W-:Y:S01]  /*6110*/  FMUL R4, R4, 1.4426950216293334961 ;  /* 0x3fb8aa3b04047820 */ /* 0x000fe20000400000 */
[----:B------:R-:W-:Y:S01]  /*6120*/  FMUL R203, R5, 1.4426950216293334961 ;  /* 0x3fb8aa3b05cb7820 */ /* 0x000fe20000400000 */
[----:B------:R-:W-:Y:S01]  /*6130*/  FMUL R5, R6, 1.4426950216293334961 ;  /* 0x3fb8aa3b06057820 */ /* 0x000fe20000400000 */
[----:B------:R-:W-:Y:S01]  /*6140*/  FMUL R156, R7, 1.4426950216293334961 ;  /* 0x3fb8aa3b079c7820 */ /* 0x000fe20000400000 */
[--C-:B------:R-:W-:Y:S01]  /*6150*/  FFMA R15, R15, UR24, -R124.reuse ;  /* 0x000000180f0f7c23 */ /* 0x100fe2000800087c */
[--C-:B------:R-:W-:Y:S01]  /*6160*/  FFMA R11, R11, UR24, -R124.reuse ;  /* 0x000000180b0b7c23 */ /* 0x100fe2000800087c */
[----:B------:R-:W-:Y:S01]  /*6170*/  MUFU.EX2 R4, R4 ;  /* 0x0000000400047308 */ /* 0x000fe20000000800 */
[--C-:B------:R-:W-:Y:S01]  /*6180*/  FFMA R6, R8, UR24, -R124.reuse ;  /* 0x0000001808067c23 */ /* 0x100fe2000800087c */
[--C-:B------:R-:W-:Y:S01]  /*6190*/  FFMA R14, R14, UR24, -R124.reuse ;  /* 0x000000180e0e7c23 */ /* 0x100fe2000800087c */
[--C-:B------:R-:W-:Y:S01]  /*61a0*/  FFMA R10, R10, UR24, -R124.reuse ;  /* 0x000000180a0a7c23 */ /* 0x100fe2000800087c */
[----:B------:R-:W-:Y:S01]  /*61b0*/  FMUL R202, R11, 1.4426950216293334961 ;  /* 0x3fb8aa3b0bca7820 */ /* 0x000fe20000400000 */
[--C-:B------:R-:W-:Y:S01]  /*61c0*/  FFMA R23, R23, UR24, -R124.reuse ;  /* 0x0000001817177c23 */ /* 0x100fe2000800087c */
[----:B------:R-:W-:Y:S01]  /*61d0*/  FMUL R6, R6, 1.4426950216293334961 ;  /* 0x3fb8aa3b06067820 */ /* 0x000fe20000400000 */
[--C-:B------:R-:W-:Y:S01]  /*61e0*/  FFMA R9, R9, UR24, -R124.reuse ;  /* 0x0000001809097c23 */ /* 0x100fe2000800087c */
[----:B------:R-:W1:Y:S01]  /*61f0*/  MUFU.EX2 R203, R203 ;  /* 0x000000cb00cb7308 */ /* 0x000e620000000800 */
[----:B------:R-:W-:Y:S01]  /*6200*/  FMUL R11, R14, 1.4426950216293334961 ;  /* 0x3fb8aa3b0e0b7820 */ /* 0x000fe20000400000 */
[--C-:B------:R-:W-:Y:S01]  /*6210*/  FFMA R19, R19, UR24, -R124.reuse ;  /* 0x0000001813137c23 */ /* 0x100fe2000800087c */
[----:B------:R-:W-:Y:S01]  /*6220*/  FMUL R7, R10, 1.4426950216293334961 ;  /* 0x3fb8aa3b0a077820 */ /* 0x000fe20000400000 */
[--C-:B------:R-:W-:Y:S01]  /*6230*/  FFMA R14, R16, UR24, -R124.reuse ;  /* 0x00000018100e7c23 */ /* 0x100fe2000800087c */
[--C-:B------:R-:W-:Y:S01]  /*6240*/  FFMA R22, R22, UR24, -R124.reuse ;  /* 0x0000001816167c23 */ /* 0x100fe2000800087c */
[--C-:B------:R-:W-:Y:S01]  /*6250*/  FFMA R10, R12, UR24, -R124.reuse ;  /* 0x000000180c0a7c23 */ /* 0x100fe2000800087c */
[----:B------:R-:W-:Y:S01]  /*6260*/  FMUL R9, R9, 1.4426950216293334961 ;  /* 0x3fb8aa3b09097820 */ /* 0x000fe20000400000 */
[----:B------:R3:W-:Y:S01]  /*6270*/  MUFU.EX2 R8, R156 ;  /* 0x0000009c00087308 */ /* 0x0007e20000000800 */
[--C-:B------:R-:W-:Y:S01]  /*6280*/  FFMA R31, R31, UR24, -R124.reuse ;  /* 0x000000181f1f7c23 */ /* 0x100fe2000800087c */
[--C-:B------:R-:W-:Y:S01]  /*6290*/  FFMA R34, R34, UR24, -R124.reuse ;  /* 0x0000001822227c23 */ /* 0x100fe2000800087c */
[--C-:B------:R-:W-:Y:S01]  /*62a0*/  FFMA R36, R36, UR24, -R124.reuse ;  /* 0x0000001824247c23 */ /* 0x100fe2000800087c */
[--C-:B------:R-:W-:Y:S01]  /*62b0*/  FFMA R35, R35, UR24, -R124.reuse ;  /* 0x0000001823237c23 */ /* 0x100fe2000800087c */
[--C-:B------:R-:W-:Y:S01]  /*62c0*/  FFMA R37, R37, UR24, -R124.reuse ;  /* 0x0000001825257c23 */ /* 0x100fe2000800087c */
[----:B------:R-:W-:Y:S01]  /*62d0*/  FMUL R10, R10, 1.4426950216293334961 ;  /* 0x3fb8aa3b0a0a7820 */ /* 0x000fe20000400000 */
[--C-:B------:R-:W-:Y:S01]  /*62e0*/  FFMA R13, R13, UR24, -R124.reuse ;  /* 0x000000180d0d7c23 */ /* 0x100fe2000800087c */
[----:B------:R-:W4:Y:S01]  /*62f0*/  MUFU.EX2 R5, R5 ;  /* 0x0000000500057308 */ /* 0x000f220000000800 */
[----:B---3--:R-:W-:Y:S01]  /*6300*/  FMUL R156, R15, 1.4426950216293334961 ;  /* 0x3fb8aa3b0f9c7820 */ /* 0x008fe20000400000 */
[----:B------:R-:W-:Y:S01]  /*6310*/  FMUL R205, R35, 1.4426950216293334961 ;  /* 0x3fb8aa3b23cd7820 */ /* 0x000fe20000400000 */
[----:B------:R-:W-:Y:S01]  /*6320*/  FMUL R35, R37, 1.4426950216293334961 ;  /* 0x3fb8aa3b25237820 */ /* 0x000fe20000400000 */
[----:B------:R-:W-:Y:S01]  /*6330*/  FMUL R13, R13, 1.4426950216293334961 ;  /* 0x3fb8aa3b0d0d7820 */ /* 0x000fe20000400000 */
[----:B------:R-:W-:Y:S01]  /*6340*/  FMUL R14, R14, 1.4426950216293334961 ;  /* 0x3fb8aa3b0e0e7820 */ /* 0x000fe20000400000 */
[--C-:B------:R-:W-:Y:S01]  /*6350*/  FFMA R17, R17, UR24, -R124.reuse ;  /* 0x0000001811117c23 */ /* 0x100fe2000800087c */
[--C-:B------:R-:W-:Y:S01]  /*6360*/  FFMA R18, R18, UR24, -R124.reuse ;  /* 0x0000001812127c23 */ /* 0x100fe2000800087c */
[----:B------:R3:W-:Y:S01]  /*6370*/  MUFU.EX2 R16, R156 ;  /* 0x0000009c00107308 */ /* 0x0007e20000000800 */
[--C-:B------:R-:W-:Y:S01]  /*6380*/  FFMA R21, R21, UR24, -R124.reuse ;  /* 0x0000001815157c23 */ /* 0x100fe2000800087c */
[----:B------:R-:W-:Y:S01]  /*6390*/  FMUL R17, R17, 1.4426950216293334961 ;  /* 0x3fb8aa3b11117820 */ /* 0x000fe20000400000 */
[----:B------:R-:W-:Y:S01]  /*63a0*/  FMUL R15, R18, 1.4426950216293334961 ;  /* 0x3fb8aa3b120f7820 */ /* 0x000fe20000400000 */
[--C-:B------:R-:W-:Y:S01]  /*63b0*/  FFMA R18, R20, UR24, -R124.reuse ;  /* 0x0000001814127c23 */ /* 0x100fe2000800087c */
[----:B------:R-:W-:Y:S01]  /*63c0*/  FMUL R21, R21, 1.4426950216293334961 ;  /* 0x3fb8aa3b15157820 */ /* 0x000fe20000400000 */
[--C-:B------:R-:W-:Y:S01]  /*63d0*/  FFMA R25, R25, UR24, -R124.reuse ;  /* 0x0000001819197c23 */ /* 0x100fe2000800087c */
[--C-:B------:R-:W-:Y:S01]  /*63e0*/  FFMA R26, R26, UR24, -R124.reuse ;  /* 0x000000181a1a7c23 */ /* 0x100fe2000800087c */
[----:B------:R5:W-:Y:S01]  /*63f0*/  MUFU.EX2 R12, R202 ;  /* 0x000000ca000c7308 */ /* 0x000be20000000800 */
[----:B---3--:R-:W-:Y:S01]  /*6400*/  FMUL R156, R23, 1.4426950216293334961 ;  /* 0x3fb8aa3b179c7820 */ /* 0x008fe20000400000 */
[----:B------:R-:W-:Y:S01]  /*6410*/  FMUL R18, R18, 1.4426950216293334961 ;  /* 0x3fb8aa3b12127820 */ /* 0x000fe20000400000 */
[----:B------:R-:W-:Y:S01]  /*6420*/  FMUL R25, R25, 1.4426950216293334961 ;  /* 0x3fb8aa3b19197820 */ /* 0x000fe20000400000 */
[----:B------:R-:W-:Y:S01]  /*6430*/  FMUL R23, R26, 1.4426950216293334961 ;  /* 0x3fb8aa3b1a177820 */ /* 0x000fe20000400000 */
[--C-:B------:R-:W-:Y:S01]  /*6440*/  FFMA R27, R27, UR24, -R124.reuse ;  /* 0x000000181b1b7c23 */ /* 0x100fe2000800087c */
[--C-:B------:R-:W-:Y:S01]  /*6450*/  FFMA R26, R28, UR24, -R124.reuse ;  /* 0x000000181c1a7c23 */ /* 0x100fe2000800087c */
[--C-:B------:R-:W-:Y:S01]  /*6460*/  FFMA R29, R29, UR24, -R124.reuse ;  /* 0x000000181d1d7c23 */ /* 0x100fe2000800087c */
[----:B------:R-:W3:Y:S01]  /*6470*/  MUFU.EX2 R6, R6 ;  /* 0x0000000600067308 */ /* 0x000ee20000000800 */
[----:B-----5:R-:W-:Y:S01]  /*6480*/  FMUL R202, R19, 1.4426950216293334961 ;  /* 0x3fb8aa3b13ca7820 */ /* 0x020fe20000400000 */
[----:B------:R-:W-:Y:S01]  /*6490*/  FMUL R19, R22, 1.4426950216293334961 ;  /* 0x3fb8aa3b16137820 */ /* 0x000fe20000400000 */
[--C-:B------:R-:W-:Y:S01]  /*64a0*/  FFMA R22, R24, UR24, -R124.reuse ;  /* 0x0000001818167c23 */ /* 0x100fe2000800087c */
[----:B------:R-:W-:Y:S01]  /*64b0*/  FMUL R26, R26, 1.4426950216293334961 ;  /* 0x3fb8aa3b1a1a7820 */ /* 0x000fe20000400000 */
[----:B------:R-:W-:Y:S01]  /*64c0*/  FMUL R29, R29, 1.4426950216293334961 ;  /* 0x3fb8aa3b1d1d7820 */ /* 0x000fe20000400000 */
[--C-:B------:R-:W-:Y:S01]  /*64d0*/  FFMA R30, R30, UR24, -R124.reuse ;  /* 0x000000181e1e7c23 */ /* 0x100fe2000800087c */
[----:B------:R-:W-:Y:S01]  /*64e0*/  FMUL R22, R22, 1.4426950216293334961 ;  /* 0x3fb8aa3b16167820 */ /* 0x000fe20000400000 */
[----:B------:R5:W-:Y:S01]  /*64f0*/  MUFU.EX2 R24, R156 ;  /* 0x0000009c00187308 */ /* 0x000be20000000800 */
[--C-:B------:R-:W-:Y:S01]  /*6500*/  FFMA R33, R33, UR24, -R124.reuse ;  /* 0x0000001821217c23 */ /* 0x100fe2000800087c */
[--C-:B------:R-:W-:Y:S01]  /*6510*/  FFMA R38, R38, UR24, -R124.reuse ;  /* 0x0000001826267c23 */ /* 0x100fe2000800087c */
[--C-:B------:R-:W-:Y:S01]  /*6520*/  FFMA R39, R39, UR24, -R124.reuse ;  /* 0x0000001827277c23 */ /* 0x100fe2000800087c */
[--C-:B------:R-:W-:Y:S01]  /*6530*/  FFMA R40, R40, UR24, -R124.reuse ;  /* 0x0000001828287c23 */ /* 0x100fe2000800087c */
[----:B------:R-:W-:Y:S01]  /*6540*/  FMUL R33, R33, 1.4426950216293334961 ;  /* 0x3fb8aa3b21217820 */ /* 0x000fe20000400000 */
[----:B------:R-:W-:Y:S01]  /*6550*/  FMUL R38, R38, 1.4426950216293334961 ;  /* 0x3fb8aa3b26267820 */ /* 0x000fe20000400000 */
[----:B------:R-:W-:Y:S01]  /*6560*/  FMUL R39, R39, 1.4426950216293334961 ;  /* 0x3fb8aa3b27277820 */ /* 0x000fe20000400000 */
[----:B------:R-:W0:Y:S01]  /*6570*/  MUFU.EX2 R9, R9 ;  /* 0x0000000900097308 */ /* 0x000e220000000800 */
[----:B-----5:R-:W-:Y:S01]  /*6580*/  FMUL R156, R31, 1.4426950216293334961 ;  /* 0x3fb8aa3b1f9c7820 */ /* 0x020fe20000400000 */
[----:B------:R-:W-:Y:S01]  /*6590*/  FMUL R31, R34, 1.4426950216293334961 ;  /* 0x3fb8aa3b221f7820 */ /* 0x000fe20000400000 */
[----:B------:R-:W-:Y:S01]  /*65a0*/  FMUL R34, R36, 1.4426950216293334961 ;  /* 0x3fb8aa3b24227820 */ /* 0x000fe20000400000 */
[----:B-1----:R-:W-:Y:S01]  /*65b0*/  FADD R36, R4, R203 ;  /* 0x000000cb04247221 */ /* 0x002fe20000000000 */
[----:B------:R-:W-:Y:S01]  /*65c0*/  FMUL R40, R40, 1.4426950216293334961 ;  /* 0x3fb8aa3b28287820 */ /* 0x000fe20000400000 */
[--C-:B------:R-:W-:Y:S01]  /*65d0*/  FFMA R41, R41, UR24, -R124.reuse ;  /* 0x0000001829297c23 */ /* 0x100fe2000800087c */
[----:B------:R-:W-:Y:S01]  /*65e0*/  FFMA R42, R42, UR24, -R124 ;  /* 0x000000182a2a7c23 */ /* 0x000fe2000800087c */
[----:B------:R-:W1:Y:S01]  /*65f0*/  MUFU.EX2 R7, R7 ;  /* 0x0000000700077308 */ /* 0x000e620000000800 */
[----:B----4-:R-:W-:Y:S01]  /*6600*/  FADD R37, R5, R36 ;  /* 0x0000002405257221 */ /* 0x010fe20000000000 */
[----:B------:R-:W-:Y:S01]  /*6610*/  FMUL R41, R41, 1.4426950216293334961 ;  /* 0x3fb8aa3b29297820 */ /* 0x000fe20000400000 */
[----:B------:R-:W-:Y:S01]  /*6620*/  FMUL R42, R42, 1.4426950216293334961 ;  /* 0x3fb8aa3b2a2a7820 */ /* 0x000fe20000400000 */
[--C-:B------:R-:W-:Y:S01]  /*6630*/  FFMA R43, R43, UR24, -R124.reuse ;  /* 0x000000182b2b7c23 */ /* 0x100fe2000800087c */
[----:B------:R-:W-:Y:S01]  /*6640*/  FADD R37, R8, R37 ;  /* 0x0000002508257221 */ /* 0x000fe20000000000 */
[--C-:B------:R-:W-:Y:S01]  /*6650*/  FFMA R44, R44, UR24, -R124.reuse ;  /* 0x000000182c2c7c23 */ /* 0x100fe2000800087c */
[----:B------:R-:W-:Y:S01]  /*6660*/  FFMA R45, R45, UR24, -R124 ;  /* 0x000000182d2d7c23 */ /* 0x000fe2000800087c */
[----:B------:R-:W4:Y:S01]  /*6670*/  MUFU.EX2 R10, R10 ;  /* 0x0000000a000a7308 */ /* 0x000f220000000800 */
[----:B---3--:R-:W-:Y:S01]  /*6680*/  FADD R36, R6, R37 ;  /* 0x0000002506247221 */ /* 0x008fe20000000000 */
[----:B------:R-:W-:Y:S01]  /*6690*/  FMUL R43, R43, 1.4426950216293334961 ;  /* 0x3fb8aa3b2b2b7820 */ /* 0x000fe20000400000 */
[----:B------:R-:W-:Y:S01]  /*66a0*/  FMUL R44, R44, 1.4426950216293334961 ;  /* 0x3fb8aa3b2c2c7820 */ /* 0x000fe20000400000 */
[----:B------:R-:W-:Y:S01]  /*66b0*/  FMUL R45, R45, 1.4426950216293334961 ;  /* 0x3fb8aa3b2d2d7820 */ /* 0x000fe20000400000 */
[----:B0-----:R-:W-:Y:S01]  /*66c0*/  FADD R36, R9, R36 ;  /* 0x0000002409247221 */ /* 0x001fe20000000000 */
[--C-:B------:R-:W-:Y:S01]  /*66d0*/  FFMA R46, R46, UR24, -R124.reuse ;  /* 0x000000182e2e7c23 */ /* 0x100fe2000800087c */
[----:B------:R-:W-:Y:S01]  /*66e0*/  FFMA R47, R47, UR24, -R124 ;  /* 0x000000182f2f7c23 */ /* 0x000fe2000800087c */
[----:B------:R-:W0:Y:S01]  /*66f0*/  MUFU.EX2 R13, R13 ;  /* 0x0000000d000d7308 */ /* 0x000e220000000800 */
[----:B-1----:R-:W-:Y:S01]  /*6700*/  FADD R37, R7, R36 ;  /* 0x0000002407257221 */ /* 0x002fe20000000000 */
[----:B------:R-:W-:Y:S01]  /*6710*/  FMUL R46, R46, 1.4426950216293334961 ;  /* 0x3fb8aa3b2e2e7820 */ /* 0x000fe20000400000 */
[----:B------:R-:W-:Y:S01]  /*6720*/  FMUL R47, R47, 1.4426950216293334961 ;  /* 0x3fb8aa3b2f2f7820 */ /* 0x000fe20000400000 */
[--C-:B------:R-:W-:Y:S01]  /*6730*/  FFMA R48, R48, UR24, -R124.reuse ;  /* 0x0000001830307c23 */ /* 0x100fe2000800087c */
[----:B------:R-:W-:Y:S01]  /*6740*/  FADD R37, R12, R37 ;  /* 0x000000250c257221 */ /* 0x000fe20000000000 */
[--C-:B------:R-:W-:Y:S01]  /*6750*/  FFMA R49, R49, UR24, -R124.reuse ;  /* 0x0000001831317c23 */ /* 0x100fe2000800087c */
[--C-:B------:R-:W-:Y:S01]  /*6760*/  FFMA R50, R50, UR24, -R124.reuse ;  /* 0x0000001832327c23 */ /* 0x100fe2000800087c */
[----:B------:R-:W1:Y:S01]  /*6770*/  MUFU.EX2 R11, R11 ;  /* 0x0000000b000b7308 */ /* 0x000e620000000800 */
[----:B----4-:R-:W-:Y:S01]  /*6780*/  FADD R36, R10, R37 ;  /* 0x000000250a247221 */ /* 0x010fe20000000000 */
[----:B------:R-:W-:Y:S01]  /*6790*/  FMUL R48, R48, 1.4426950216293334961 ;  /* 0x3fb8aa3b30307820 */ /* 0x000fe20000400000 */
[----:B------:R-:W-:Y:S01]  /*67a0*/  FMUL R49, R49, 1.4426950216293334961 ;  /* 0x3fb8aa3b31317820 */ /* 0x000fe20000400000 */
[----:B------:R-:W-:Y:S01]  /*67b0*/  FMUL R50, R50, 1.4426950216293334961 ;  /* 0x3fb8aa3b32327820 */ /* 0x000fe20000400000 */
[--C-:B------:R-:W-:Y:S01]  /*67c0*/  FFMA R51, R51, UR24, -R124.reuse ;  /* 0x0000001833337c23 */ /* 0x100fe2000800087c */
[--C-:B------:R-:W-:Y:S01]  /*67d0*/  FFMA R52, R52, UR24, -R124.reuse ;  /* 0x0000001834347c23 */ /* 0x100fe2000800087c */
[----:B------:R-:W-:Y:S01]  /*67e0*/  FFMA R53, R53, UR24, -R124 ;  /* 0x0000001835357c23 */ /* 0x000fe2000800087c */
[----:B------:R-:W3:Y:S01]  /*67f0*/  MUFU.EX2 R14, R14 ;  /* 0x0000000e000e7308 */ /* 0x000ee20000000800 */
[----:B0-----:R-:W-:Y:S01]  /*6800*/  FADD R36, R13, R36 ;  /* 0x000000240d247221 */ /* 0x001fe20000000000 */
[----:B------:R-:W-:Y:S01]  /*6810*/  FMUL R51, R51, 1.4426950216293334961 ;  /* 0x3fb8aa3b33337820 */ /* 0x000fe20000400000 */
[----:B------:R-:W-:Y:S01]  /*6820*/  FMUL R52, R52, 1.4426950216293334961 ;  /* 0x3fb8aa3b34347820 */ /* 0x000fe20000400000 */
[----:B------:R-:W-:Y:S01]  /*6830*/  FMUL R53, R53, 1.4426950216293334961 ;  /* 0x3fb8aa3b35357820 */ /* 0x000fe20000400000 */
[--C-:B------:R-:W-:Y:S01]  /*6840*/  FFMA R54, R54, UR24, -R124.reuse ;  /* 0x0000001836367c23 */ /* 0x100fe2000800087c */
[--C-:B------:R-:W-:Y:S01]  /*6850*/  FFMA R55, R55, UR24, -R124.reuse ;  /* 0x0000001837377c23 */ /* 0x100fe2000800087c */
[----:B------:R-:W-:Y:S01]  /*6860*/  FFMA R56, R56, UR24, -R124 ;  /* 0x0000001838387c23 */ /* 0x000fe2000800087c */
[----:B------:R-:W0:Y:S01]  /*6870*/  MUFU.EX2 R17, R17 ;  /* 0x0000001100117308 */ /* 0x000e220000000800 */
[----:B-1----:R-:W-:Y:S01]  /*6880*/  FADD R37, R11, R36 ;  /* 0x000000240b257221 */ /* 0x002fe20000000000 */
[----:B------:R-:W-:Y:S01]  /*6890*/  FMUL R54, R54, 1.4426950216293334961 ;  /* 0x3fb8aa3b36367820 */ /* 0x000fe20000400000 */
[----:B------:R-:W-:Y:S01]  /*68a0*/  FMUL R55, R55, 1.4426950216293334961 ;  /* 0x3fb8aa3b37377820 */ /* 0x000fe20000400000 */
[----:B------:R-:W-:Y:S01]  /*68b0*/  FMUL R56, R56, 1.4426950216293334961 ;  /* 0x3fb8aa3b38387820 */ /* 0x000fe20000400000 */
[----:B------:R-:W-:Y:S01]  /*68c0*/  FADD R37, R16, R37 ;  /* 0x0000002510257221 */ /* 0x000fe20000000000 */
[--C-:B------:R-:W-:Y:S01]  /*68d0*/  FFMA R57, R57, UR24, -R124.reuse ;  /* 0x0000001839397c23 */ /* 0x100fe2000800087c */
[--C-:B------:R-:W-:Y:S01]  /*68e0*/  FFMA R58, R58, UR24, -R124.reuse ;  /* 0x000000183a3a7c23 */ /* 0x100fe2000800087c */
[----:B------:R-:W1:Y:S01]  /*68f0*/  MUFU.EX2 R15, R15 ;  /* 0x0000000f000f7308 */ /* 0x000e620000000800 */
[----:B---3--:R-:W-:Y:S01]  /*6900*/  FADD R36, R14, R37 ;  /* 0x000000250e247221 */ /* 0x008fe20000000000 */
[----:B------:R-:W-:Y:S01]  /*6910*/  FMUL R57, R57, 1.4426950216293334961 ;  /* 0x3fb8aa3b39397820 */ /* 0x000fe20000400000 */
[--C-:B------:R-:W-:Y:S01]  /*6920*/  FFMA R60, R60, UR24, -R124.reuse ;  /* 0x000000183c3c7c23 */ /* 0x100fe2000800087c */
[----:B------:R-:W-:Y:S01]  /*6930*/  FMUL R58, R58, 1.4426950216293334961 ;  /* 0x3fb8aa3b3a3a7820 */ /* 0x000fe20000400000 */
[--C-:B------:R-:W-:Y:S01]  /*6940*/  FFMA R59, R59, UR24, -R124.reuse ;  /* 0x000000183b3b7c23 */ /* 0x100fe2000800087c */
[----:B------:R-:W-:Y:S01]  /*6950*/  FFMA R63, R63, UR24, -R124 ;  /* 0x000000183f3f7c23 */ /* 0x000fe2000800087c */
[----:B------:R-:W-:Y:S01]  /*6960*/  FMUL R60, R60, 1.4426950216293334961 ;  /* 0x3fb8aa3b3c3c7820 */ /* 0x000fe20000400000 */
[----:B------:R3:W4:Y:S01]  /*6970*/  MUFU.EX2 R20, R202 ;  /* 0x000000ca00147308 */ /* 0x0007220000000800 */
[----:B0-----:R-:W-:Y:S01]  /*6980*/  FADD R36, R17, R36 ;  /* 0x0000002411247221 */ /* 0x001fe20000000000 */
[----:B------:R-:W-:Y:S01]  /*6990*/  FMUL R59, R59, 1.4426950216293334961 ;  /* 0x3fb8aa3b3b3b7820 */ /* 0x000fe20000400000 */
[----:B------:R-:W-:Y:S01]  /*69a0*/  FMUL R63, R63, 1.4426950216293334961 ;  /* 0x3fb8aa3b3f3f7820 */ /* 0x000fe20000400000 */
[--C-:B------:R-:W-:Y:S01]  /*69b0*/  FFMA R64, R64, UR24, -R124.reuse ;  /* 0x0000001840407c23 */ /* 0x100fe2000800087c */
[--C-:B------:R-:W-:Y:S01]  /*69c0*/  FFMA R66, R66, UR24, -R124.reuse ;  /* 0x0000001842427c23 */ /* 0x100fe2000800087c */
[----:B------:R-:W-:-:S02]  /*69d0*/  FFMA R67, R67, UR24, -R124 ;  /* 0x0000001843437c23 */ /* 0x000fc4000800087c */
[----:B------:R-:W0:Y:S01]  /*69e0*/  MUFU.EX2 R18, R18 ;  /* 0x0000001200127308 */ /* 0x000e220000000800 */
[----:B-1----:R-:W-:Y:S01]  /*69f0*/  FADD R37, R15, R36 ;  /* 0x000000240f257221 */ /* 0x002fe20000000000 */
[----:B---3--:R-:W-:Y:S01]  /*6a00*/  FMUL R202, R27, 1.4426950216293334961 ;  /* 0x3fb8aa3b1bca7820 */ /* 0x008fe20000400000 */
[----:B------:R-:W-:Y:S01]  /*6a10*/  FMUL R27, R30, 1.4426950216293334961 ;  /* 0x3fb8aa3b1e1b7820 */ /* 0x000fe20000400000 */
[----:B------:R-:W-:Y:S01]  /*6a20*/  FFMA R30, R32, UR24, -R124 ;  /* 0x00000018201e7c23 */ /* 0x000fe2000800087c */
[----:B------:R-:W-:Y:S01]  /*6a30*/  FMUL R64, R64, 1.4426950216293334961 ;  /* 0x3fb8aa3b40407820 */ /* 0x000fe20000400000 */
[----:B------:R-:W-:Y:S01]  /*6a40*/  FMUL R236, R66, 1.4426950216293334961 ;  /* 0x3fb8aa3b42ec7820 */ /* 0x000fe20000400000 */
[----:B------:R-:W-:Y:S01]  /*6a50*/  FMUL R235, R67, 1.4426950216293334961 ;  /* 0x3fb8aa3b43eb7820 */ /* 0x000fe20000400000 */
[----:B------:R-:W1:Y:S01]  /*6a60*/  MUFU.EX2 R21, R21 ;  /* 0x0000001500157308 */ /* 0x000e620000000800 */
[----:B----4-:R-:W-:Y:S01]  /*6a70*/  FADD R37, R20, R37 ;  /* 0x0000002514257221 */ /* 0x010fe20000000000 */
[----:B------:R-:W-:Y:S01]  /*6a80*/  FMUL R30, R30, 1.4426950216293334961 ;  /* 0x3fb8aa3b1e1e7820 */ /* 0x000fe20000400000 */
[----:B------:R-:W-:-:S05]  /*6a90*/  IMAD.WIDE R66, R157, 0x2, R132 ;  /* 0x000000029d427825 */ /* 0x000fca00078e0284 */
[----:B------:R-:W3:Y:S01]  /*6aa0*/  MUFU.EX2 R19, R19 ;  /* 0x0000001300137308 */ /* 0x000ee20000000800 */
[----:B0-----:R-:W-:-:S07]  /*6ab0*/  FADD R36, R18, R37 ;  /* 0x0000002512247221 */ /* 0x001fce0000000000 */
[----:B------:R-:W0:Y:S01]  /*6ac0*/  MUFU.EX2 R22, R22 ;  /* 0x0000001600167308 */ /* 0x000e220000000800 */
[----:B-1----:R-:W-:-:S07]  /*6ad0*/  FADD R36, R21, R36 ;  /* 0x0000002415247221 */ /* 0x002fce0000000000 */
[----:B------:R-:W1:Y:S01]  /*6ae0*/  MUFU.EX2 R25, R25 ;  /* 0x0000001900197308 */ /* 0x000e620000000800 */
[----:B---3--:R-:W-:-:S04]  /*6af0*/  FADD R37, R19, R36 ;  /* 0x0000002413257221 */ /* 0x008fc80000000000 */
[----:B------:R-:W-:-:S03]  /*6b00*/  FADD R37, R24, R37 ;  /* 0x0000002518257221 */ /* 0x000fc60000000000 */
[----:B------:R-:W3:Y:S01]  /*6b10*/  MUFU.EX2 R23, R23 ;  /* 0x0000001700177308 */ /* 0x000ee20000000800 */
[----:B0-----:R-:W-:-:S07]  /*6b20*/  FADD R36, R22, R37 ;  /* 0x0000002516247221 */ /* 0x001fce0000000000 */
[----:B------:R-:W0:Y:S01]  /*6b30*/  MUFU.EX2 R28, R202 ;  /* 0x000000ca001c7308 */ /* 0x000e220000000800 */
[----:B-1----:R-:W-:-:S07]  /*6b40*/  FADD R36, R25, R36 ;  /* 0x0000002419247221 */ /* 0x002fce0000000000 */
[----:B------:R-:W1:Y:S01]  /*6b50*/  MUFU.EX2 R26, R26 ;  /* 0x0000001a001a7308 */ /* 0x000e620000000800 */
[----:B---3--:R-:W-:-:S07]  /*6b60*/  FADD R37, R23, R36 ;  /* 0x0000002417257221 */ /* 0x008fce0000000000 */
        /* <DEDUP_REMOVED lines=37> */
[----:B0-----:R-:W-:Y:S01]  /*6dc0*/  FADD R37, R45, R36 ;  /* 0x000000242d257221 */ /* 0x001fe20000000000 */
[----:B------:R-:W-:-:S06]  /*6dd0*/  FFMA R36, R61, UR24, -R124 ;  /* 0x000000183d247c23 */ /* 0x000fcc000800087c */
[----:B------:R-:W0:Y:S01]  /*6de0*/  MUFU.EX2 R48, R48 ;  /* 0x0000003000307308 */ /* 0x000e220000000800 */
[----:B-1----:R-:W-:Y:S01]  /*6df0*/  FADD R38, R46, R37 ;  /* 0x000000252e267221 */ /* 0x002fe20000000000 */
[----:B------:R-:W-:Y:S01]  /*6e00*/  FMUL R37, R36, 1.4426950216293334961 ;  /* 0x3fb8aa3b24257820 */ /* 0x000fe20000400000 */
[----:B------:R-:W-:-:S04]  /*6e10*/  FFMA R36, R62, UR24, -R124 ;  /* 0x000000183e247c23 */ /* 0x000fc8000800087c */
[----:B------:R-:W-:Y:S01]  /*6e20*/  FMUL R36, R36, 1.4426950216293334961 ;  /* 0x3fb8aa3b24247820 */ /* 0x000fe20000400000 */
[----:B------:R-:W1:Y:S01]  /*6e30*/  MUFU.EX2 R49, R49 ;  /* 0x0000003100317308 */ /* 0x000e620000000800 */
[----:B---3--:R-:W-:-:S07]  /*6e40*/  FADD R39, R47, R38 ;  /* 0x000000262f277221 */ /* 0x008fce0000000000 */
[----:B------:R-:W3:Y:S01]  /*6e50*/  MUFU.EX2 R50, R50 ;  /* 0x0000003200327308 */ /* 0x000ee20000000800 */
[----:B0-----:R-:W-:-:S07]  /*6e60*/  FADD R38, R48, R39 ;  /* 0x0000002730267221 */ /* 0x001fce0000000000 */
[----:B------:R-:W0:Y:S01]  /*6e70*/  MUFU.EX2 R51, R51 ;  /* 0x0000003300337308 */ /* 0x000e220000000800 */
[----:B-1----:R-:W-:Y:S01]  /*6e80*/  FADD R39, R49, R38 ;  /* 0x0000002631277221 */ /* 0x002fe20000000000 */
[----:B------:R-:W-:Y:S01]  /*6e90*/  FADD R38, -R124, R207 ;  /* 0x000000cf7c267221 */ /* 0x000fe20000000100 */
[----:B------:R-:W-:-:S05]  /*6ea0*/  SHF.R.U32.HI R207, RZ, 0x1, R0 ;  /* 0x00000001ffcf7819 */ /* 0x000fca0000011600 */
[----:B------:R1:W-:Y:S01]  /*6eb0*/  MUFU.EX2 R62, R37 ;  /* 0x00000025003e7308 */ /* 0x0003e20000000800 */
[----:B---3--:R-:W-:-:S07]  /*6ec0*/  FADD R206, R50, R39 ;  /* 0x0000002732ce7221 */ /* 0x008fce0000000000 */
[----:B------:R-:W3:Y:S01]  /*6ed0*/  MUFU.EX2 R52, R52 ;  /* 0x0000003400347308 */ /* 0x000ee20000000800 */
[----:B-1----:R-:W-:Y:S01]  /*6ee0*/  FMUL R37, R38, 1.4426950216293334961 ;  /* 0x3fb8aa3b26257820 */ /* 0x002fe20000400000 */
[----:B0-----:R-:W-:Y:S01]  /*6ef0*/  FADD R39, R51, R206 ;  /* 0x000000ce33277221 */ /* 0x001fe20000000000 */
[C---:B------:R-:W-:Y:S02]  /*6f00*/  LOP3.LUT R206, R209.reuse, 0x1b0, RZ, 0xc0, !PT ;  /* 0x000001b0d1ce7812 */ /* 0x040fe400078ec0ff */
[----:B------:R-:W-:Y:S02]  /*6f10*/  LOP3.LUT R209, R209, 0x1f0, RZ, 0xc0, !PT ;  /* 0x000001f0d1d17812 */ /* 0x000fe400078ec0ff */
[----:B------:R-:W-:Y:S01]  /*6f20*/  LOP3.LUT R206, R206, 0x40, R207, 0xf8, !PT ;  /* 0x00000040cece7812 */ /* 0x000fe200078ef8cf */
[----:B------:R-:W0:Y:S03]  /*6f30*/  MUFU.EX2 R53, R53 ;  /* 0x0000003500357308 */ /* 0x000e260000000800 */
[----:B------:R-:W-:-:S05]  /*6f40*/  IADD3 R206, PT, PT, R206, UR14, RZ ;  /* 0x0000000ecece7c10 */ /* 0x000fca000fffe0ff */
[----:B------:R-:W2:Y:S01]  /*6f50*/  MUFU.EX2 R37, R37 ;  /* 0x0000002500257308 */ /* 0x000ea20000000800 */
[----:B---3--:R-:W-:-:S07]  /*6f60*/  FADD R38, R52, R39 ;  /* 0x0000002734267221 */ /* 0x008fce0000000000 */
[----:B------:R-:W1:Y:S01]  /*6f70*/  MUFU.EX2 R54, R54 ;  /* 0x0000003600367308 */ /* 0x000e620000000800 */
[----:B0-----:R-:W-:-:S07]  /*6f80*/  FADD R39, R53, R38 ;  /* 0x0000002635277221 */ /* 0x001fce0000000000 */
[----:B------:R-:W0:Y:S01]  /*6f90*/  MUFU.EX2 R55, R55 ;  /* 0x0000003700377308 */ /* 0x000e220000000800 */
[----:B--2---:R2:W-:Y:S07]  /*6fa0*/  STSM.16.M88 [R206+0x8000], R37 ;  /* 0x00800025ce007844 */ /* 0x0045ee0000000000 */
[----:B------:R-:W3:Y:S08]  /*6fb0*/  MUFU.EX2 R56, R56 ;  /* 0x0000003800387308 */ /* 0x000ef00000000800 */
[----:B------:R-:W4:Y:S08]  /*6fc0*/  MUFU.EX2 R57, R57 ;  /* 0x0000003900397308 */ /* 0x000f300000000800 */
[----:B------:R-:W-:Y:S08]  /*6fd0*/  MUFU.EX2 R61, R60 ;  /* 0x0000003c003d7308 */ /* 0x000ff00000000800 */
[----:B------:R-:W5:Y:S08]  /*6fe0*/  MUFU.EX2 R58, R58 ;  /* 0x0000003a003a7308 */ /* 0x000f700000000800 */
[----:B------:R1:W-:Y:S08]  /*6ff0*/  MUFU.EX2 R60, R36 ;  /* 0x00000024003c7308 */ /* 0x0003f00000000800 */
[----:B------:R-:W2:Y:S01]  /*7000*/  MUFU.EX2 R59, R59 ;  /* 0x0000003b003b7308 */ /* 0x000ea20000000800 */
[----:B-1----:R-:W-:-:S04]  /*7010*/  FADD R36, R54, R39 ;  /* 0x0000002736247221 */ /* 0x002fc80000000000 */
[----:B0-----:R-:W-:Y:S01]  /*7020*/  FADD R39, R55, R36 ;  /* 0x0000002437277221 */ /* 0x001fe20000000000 */
[----:B------:R-:W-:Y:S02]  /*7030*/  FFMA R36, R65, UR24, -R124 ;  /* 0x0000001841247c23 */ /* 0x000fe4000800087c */
[----:B------:R-:W0:Y:S01]  /*7040*/  MUFU.EX2 R63, R63 ;  /* 0x0000003f003f7308 */ /* 0x000e220000000800 */
[----:B---3--:R-:W-:Y:S01]  /*7050*/  FADD R38, R56, R39 ;  /* 0x0000002738267221 */ /* 0x008fe20000000000 */
[----:B------:R-:W-:-:S03]  /*7060*/  FMUL R238, R36, 1.4426950216293334961 ;  /* 0x3fb8aa3b24ee7820 */ /* 0x000fc60000400000 */
[----:B----4-:R-:W-:-:S03]  /*7070*/  FADD R39, R57, R38 ;  /* 0x0000002639277221 */ /* 0x010fc60000000000 */
[----:B------:R-:W1:Y:S01]  /*7080*/  MUFU.EX2 R65, R64 ;  /* 0x0000004000417308 */ /* 0x000e620000000800 */
[----:B-----5:R-:W-:-:S04]  /*7090*/  FADD R36, R58, R39 ;  /* 0x000000273a247221 */ /* 0x020fc80000000000 */
[----:B--2---:R-:W-:Y:S01]  /*70a0*/  FADD R38, R59, R36 ;  /* 0x000000243b267221 */ /* 0x004fe20000000000 */
[----:B------:R-:W-:Y:S03]  /*70b0*/  BAR.SYNC.DEFER_BLOCKING 0x0 ;  /* 0x0000000000007b1d */ /* 0x000fe60000010000 */
[----:B------:R-:W-:-:S03]  /*70c0*/  FADD R39, R61, R38 ;  /* 0x000000263d277221 */ /* 0x000fc60000000000 */
[----:B------:R-:W2:Y:S01]  /*70d0*/  MUFU.EX2 R238, R238 ;  /* 0x000000ee00ee7308 */ /* 0x000ea20000000800 */
[----:B------:R-:W-:-:S04]  /*70e0*/  FADD R39, R62, R39 ;  /* 0x000000273e277221 */ /* 0x000fc80000000000 */
[----:B------:R-:W-:-:S03]  /*70f0*/  FADD R38, R60, R39 ;  /* 0x000000273c267221 */ /* 0x000fc60000000000 */
[----:B------:R-:W3:Y:S01]  /*7100*/  MUFU.EX2 R236, R236 ;  /* 0x000000ec00ec7308 */ /* 0x000ee20000000800 */
[----:B0-----:R-:W-:-:S04]  /*7110*/  FADD R38, R63, R38 ;  /* 0x000000263f267221 */ /* 0x001fc80000000000 */
[----:B-1----:R-:W-:-:S03]  /*7120*/  FADD R39, R65, R38 ;  /* 0x0000002641277221 */ /* 0x002fc60000000000 */
[----:B------:R-:W0:Y:S01]  /*7130*/  MUFU.EX2 R235, R235 ;  /* 0x000000eb00eb7308 */ /* 0x000e220000000800 */
[----:B--2---:R-:W-:Y:S01]  /*7140*/  FADD R39, R238, R39 ;  /* 0x00000027ee277221 */ /* 0x004fe20000000000 */
[----:B------:R1:W2:Y:S01]  /*7150*/  LDSM.16.M88 R36, [R209+UR14+0x8000] ;  /* 0x0080000ed124783b */ /* 0x0002a20008000000 */
[----:B------:R-:W4:Y:S02]  /*7160*/  SYNCS.PHASECHK.TRANS64.TRYWAIT P2, [UR17], R204 ;  /* 0x000000ccff0075a7 */ /* 0x000f240008041111 */
[----:B---3--:R-:W-:-:S04]  /*7170*/  FADD R38, R236, R39 ;  /* 0x00000027ec267221 */ /* 0x008fc80000000000 */
[----:B0-----:R-:W-:-:S05]  /*7180*/  FADD R38, R235, R38 ;  /* 0x00000026eb267221 */ /* 0x001fca0000000000 */
[----:B------:R1:W0:Y:S02]  /*7190*/  SHFL.BFLY PT, R39, R38, 0x10, 0x1f ;  /* 0x0e001f0026277f89 */ /* 0x00022400000e0000 */
[----:B-12-4-:R-:W-:Y:S05]  /*71a0*/  @!P2 BRA `(.L_x_15) ;  /* 0x000000280010a947 */ /* 0x016fea0003800000 */
.L_x_24:
[C---:B------:R-:W-:Y:S01]  /*71b0*/  IMAD.WIDE R218, R157.reuse, 0x2, R98 ;  /* 0x000000029dda7825 */ /* 0x040fe200078e0262 */
[----:B------:R-:W2:Y:S03]  /*71c0*/  LDG.E.U16 R234, desc[UR26][R66.64] ;  /* 0x0000001a42ea7981 */ /* 0x000ea6000c1e1500 */
[C---:B------:R-:W-:Y:S01]  /*71d0*/  IMAD.WIDE R214, R157.reuse, 0x2, R82 ;  /* 0x000000029dd67825 */ /* 0x040fe200078e0252 */
[----:B------:R-:W3:Y:S03]  /*71e0*/  LDG.E.U16 R64, desc[UR26][R218.64] ;  /* 0x0000001ada407981 */ /* 0x000ee6000c1e1500 */
[C---:B------:R-:W-:Y:S01]  /*71f0*/  IMAD.WIDE R212, R157.reuse, 0x2, R74 ;  /* 0x000000029dd47825 */ /* 0x040fe200078e024a */
[----:B------:R-:W4:Y:S03]  /*7200*/  LDG.E.U16 R204, desc[UR26][R214.64] ;  /* 0x0000001ad6cc7981 */ /* 0x000f26000c1e1500 */
        /* <DEDUP_REMOVED lines=14> */
[C---:B-1----:R-:W-:Y:S01]  /*72f0*/  IMAD.WIDE R212, R157.reuse, 0x2, R72 ;  /* 0x000000029dd47825 */ /* 0x042fe200078e0248 */
        /* <DEDUP_REMOVED lines=8> */
[----:B------:R0:W5:Y:S03]  /*7380*/  LDG.E.U16 R224, desc[UR26][R218.64] ;  /* 0x0000001adae07981 */ /* 0x000166000c1e1500 */
[C---:B------:R-:W-:Y:S01]  /*7390*/  IMAD.WIDE R246, R157.reuse, 0x2, R94 ;  /* 0x000000029df67825 */ /* 0x040fe200078e025e */
[----:B------:R0:W5:Y:S03]  /*73a0*/  LDG.E.U16 R208, desc[UR26][R250.64] ;  /* 0x0000001afad07981 */ /* 0x000166000c1e1500 */
[C---:B------:R-:W-:Y:S01]  /*73b0*/  IMAD.WIDE R244, R157.reuse, 0x2, R86 ;  /* 0x000000029df47825 */ /* 0x040fe200078e0256 */
[----:B------:R1:W5:Y:S03]  /*73c0*/  LDG.E.U16 R210, desc[UR26][R248.64] ;  /* 0x0000001af8d27981 */ /* 0x000366000c1e1500 */
[C---:B------:R-:W-:Y:S01]  /*73d0*/  IMAD.WIDE R242, R157.reuse, 0x2, R70 ;  /* 0x000000029df27825 */ /* 0x040fe200078e0246 */
[----:B------:R1:W5:Y:S03]  /*73e0*/  LDG.E.U16 R211, desc[UR26][R246.64] ;  /* 0x0000001af6d37981 */ /* 0x000366000c1e1500 */
[C---:B0-----:R-:W-:Y:S01]  /*73f0*/  IMAD.WIDE R240, R157.reuse, 0x2, R126 ;  /* 0x000000029df07825 */ /* 0x041fe200078e027e */
[----:B------:R0:W5:Y:S03]  /*7400*/  LDG.E.U16 R212, desc[UR26][R244.64] ;  /* 0x0000001af4d47981 */ /* 0x000166000c1e1500 */
[C---:B------:R-:W-:Y:S01]  /*7410*/  IMAD.WIDE R220, R157.reuse, 0x2, R104 ;  /* 0x000000029ddc7825 */ /* 0x040fe200078e0268 */
[----:B------:R0:W5:Y:S03]  /*7420*/  LDG.E.U16 R214, desc[UR26][R242.64] ;  /* 0x0000001af2d67981 */ /* 0x000166000c1e1500 */
[C---:B-1----:R-:W-:Y:S01]  /*7430*/  IMAD.WIDE R216, R157.reuse, 0x2, R78 ;  /* 0x000000029dd87825 */ /* 0x042fe200078e024e */
[----:B------:R1:W5:Y:S03]  /*7440*/  LDG.E.U16 R231, desc[UR26][R240.64] ;  /* 0x0000001af0e77981 */ /* 0x000366000c1e1500 */
[C---:B------:R-:W-:Y:S01]  /*7450*/  IMAD.WIDE R218, R157.reuse, 0x2, R116 ;  /* 0x000000029dda7825 */ /* 0x040fe200078e0274 */
[----:B------:R-:W5:Y:S03]  /*7460*/  LDG.E.U16 R226, desc[UR26][R226.64] ;  /* 0x0000001ae2e27981 */ /* 0x000f66000c1e1500 */
[C---:B------:R-:W-:Y:S01]  /*7470*/  IMAD.WIDE R250, R157.reuse, 0x2, R108 ;  /* 0x000000029dfa7825 */ /* 0x040fe200078e026c */
[----:B------:R-:W5:Y:S03]  /*7480*/  LDG.E.U16 R222, desc[UR26][R222.64] ;  /* 0x0000001adede7981 */ /* 0x000f66000c1e1500 */
[C---:B------:R-:W-:Y:S01]  /*7490*/  IMAD.WIDE R248, R157.reuse, 0x2, R100 ;  /* 0x000000029df87825 */ /* 0x040fe200078e0264 */
[----:B------:R1:W5:Y:S03]  /*74a0*/  LDG.E.U16 R221, desc[UR26][R220.64] ;  /* 0x0000001adcdd7981 */ /* 0x000366000c1e1500 */
[C---:B------:R-:W-:Y:S01]  /*74b0*/  IMAD.WIDE R246, R157.reuse, 0x2, R92 ;  /* 0x000000029df67825 */ /* 0x040fe200078e025c */
[----:B------:R-:W5:Y:S03]  /*74c0*/  LDG.E.U16 R213, desc[UR26][R216.64] ;  /* 0x0000001ad8d57981 */ /* 0x000f66000c1e1500 */
[C---:B0-----:R-:W-:Y:S01]  /*74d0*/  IMAD.WIDE R244, R157.reuse, 0x2, R84 ;  /* 0x000000029df47825 */ /* 0x041fe200078e0254 */
[----:B------:R-:W5:Y:S03]  /*74e0*/  LDG.E.U16 R227, desc[UR26][R218.64] ;  /* 0x0000001adae37981 */ /* 0x000f66000c1e1500 */
[C---:B------:R-:W-:Y:S01]  /*74f0*/  IMAD.WIDE R242, R157.reuse, 0x2, R76 ;  /* 0x000000029df27825 */ /* 0x040fe200078e024c */
[----:B------:R-:W5:Y:S03]  /*7500*/  LDG.E.U16 R223, desc[UR26][R250.64] ;  /* 0x0000001afadf7981 */ /* 0x000f66000c1e1500 */
[----:B-1----:R-:W-:Y:S01]  /*7510*/  IMAD.WIDE R240, R157, 0x2, R68 ;  /* 0x000000029df07825 */ /* 0x002fe200078e0244 */
[----:B------:R-:W5:Y:S04]  /*7520*/  LDG.E.U16 R215, desc[UR26][R248.64] ;  /* 0x0000001af8d77981 */ /* 0x000f68000c1e1500 */
[----:B------:R-:W5:Y:S04]  /*7530*/  LDG.E.U16 R216, desc[UR26][R246.64] ;  /* 0x0000001af6d87981 */ /* 0x000f68000c1e1500 */
[----:B------:R-:W5:Y:S04]  /*7540*/  LDG.E.U16 R217, desc[UR26][R244.64] ;  /* 0x0000001af4d97981 */ /* 0x000f68000c1e1500 */
[----:B------:R-:W5:Y:S04]  /*7550*/  LDG.E.U16 R218, desc[UR26][R242.64] ;  /* 0x0000001af2da7981 */ /* 0x000f68000c1e1500 */
[----:B------:R-:W5:Y:S01]  /*7560*/  LDG.E.U16 R219, desc[UR26][R240.64] ;  /* 0x0000001af0db7981 */ /* 0x000f62000c1e1500 */
[----:B------:R-:W-:-:S02]  /*7570*/  SHF.R.S32.HI R220, RZ, 0x7, R0 ;  /* 0x00000007ffdc7819 */ /* 0x000fc40000011400 */
[----:B------:R-:W-:Y:S02]  /*7580*/  LOP3.LUT R237, R0, 0x3f, RZ, 0xc0, !PT ;  /* 0x0000003f00ed7812 */ /* 0x000fe400078ec0ff */
[----:B------:R-:W-:Y:S02]  /*7590*/  F2FP.F16.F32.PACK_AB R5, R8, R5 ;  /* 0x000000050805723e */ /* 0x000fe400000000ff */
[----:B------:R-:W-:Y:S02]  /*75a0*/  SGXT R220, R220, 0x1 ;  /* 0x00000001dcdc781a */ /* 0x000fe40000000200 */
[----:B------:R-:W-:Y:S02]  /*75b0*/  SHF.L.U32 R237, R237, 0x1, RZ ;  /* 0x00000001eded7819 */ /* 0x000fe400000006ff */
[----:B------:R-:W-:Y:S02]  /*75c0*/  F2FP.F16.F32.PACK_AB R8, R13, R10 ;  /* 0x0000000a0d08723e */ /* 0x000fe400000000ff */
[----:B------:R-:W-:-:S02]  /*75d0*/  F2FP.F16.F32.PACK_AB R10, R17, R14 ;  /* 0x0000000e110a723e */ /* 0x000fc400000000ff */
[----:B------:R-:W-:Y:S02]  /*75e0*/  F2FP.F16.F32.PACK_AB R14, R25, R22 ;  /* 0x00000016190e723e */ /* 0x000fe400000000ff */
[----:B------:R-:W-:Y:S02]  /*75f0*/  F2FP.F16.F32.PACK_AB R22, R41, R40 ;  /* 0x000000282916723e */ /* 0x000fe400000000ff */
[----:B------:R-:W-:Y:S02]  /*7600*/  LOP3.LUT R220, R237, 0x90, R220, 0x78, !PT ;  /* 0x00000090eddc7812 */ /* 0x000fe400078e78dc */
[----:B------:R-:W-:Y:S02]  /*7610*/  F2FP.F16.F32.PACK_AB R6, R9, R6 ;  /* 0x000000060906723e */ /* 0x000fe400000000ff */
[----:B------:R-:W-:Y:S02]  /*7620*/  SHF.L.U32 R41, R0, 0x7, RZ ;  /* 0x0000000700297819 */ /* 0x000fe400000006ff */
[----:B------:R-:W-:-:S02]  /*7630*/  F2FP.F16.F32.PACK_AB R7, R12, R7 ;  /* 0x000000070c07723e */ /* 0x000fc400000000ff */
[----:B------:R-:W-:Y:S02]  /*7640*/  F2FP.F16.F32.PACK_AB R9, R16, R11 ;  /* 0x0000000b1009723e */ /* 0x000fe400000000ff */
[----:B------:R-:W-:Y:S02]  /*7650*/  F2FP.F16.F32.PACK_AB R11, R20, R15 ;  /* 0x0000000f140b723e */ /* 0x000fe400000000ff */
[----:B------:R-:W-:Y:S02]  /*7660*/  F2FP.F16.F32.PACK_AB R12, R21, R18 ;  /* 0x00000012150c723e */ /* 0x000fe400000000ff */
[----:B------:R-:W-:Y:S02]  /*7670*/  F2FP.F16.F32.PACK_AB R13, R24, R19 ;  /* 0x00000013180d723e */ /* 0x000fe400000000ff */
[----:B------:R-:W-:Y:S02]  /*7680*/  F2FP.F16.F32.PACK_AB R15, R28, R23 ;  /* 0x000000171c0f723e */ /* 0x000fe400000000ff */
        /* <DEDUP_REMOVED lines=20> */
[----:B------:R-:W-:Y:S02]  /*77d0*/  LOP3.LUT R41, R220, 0x2000, R41, 0xf8, !PT ;  /* 0x00002000dc297812 */ /* 0x000fe400078ef829 */
[----:B------:R-:W-:Y:S01]  /*77e0*/  STTM.16dp32bit_t0_t15.x32 tmem[UR22], R4 ;  /* 0x00000004000079ed */ /* 0x000fe20008a80016 */
[----:B------:R0:W-:Y:S01]  /*77f0*/  STTM.16dp32bit_t16_t31.x32 tmem[UR22+0x20], R4 ;  /* 0x00002004000079ed */ /* 0x0001e20008aa0016 */
[C---:B------:R-:W-:Y:S02]  /*7800*/  LOP3.LUT R42, R41.reuse, 0x20, RZ, 0x3c, !PT ;  /* 0x00000020292a7812 */ /* 0x040fe400078e3cff */
[C---:B------:R-:W-:Y:S02]  /*7810*/  LOP3.LUT R40, R41.reuse, 0x60, RZ, 0x3c, !PT ;  /* 0x0000006029287812 */ /* 0x040fe400078e3cff */
[----:B0-----:R-:W-:Y:S01]  /*7820*/  LOP3.LUT R5, R41, 0x40, RZ, 0x3c, !PT ;  /* 0x0000004029057812 */ /* 0x001fe200078e3cff */
[----:B--2---:R-:W-:Y:S04]  /*7830*/  STS.U16 [R3+UR14+0xc000], R234 ;  /* 0x00c000ea03007988 */ /* 0x004fe8000800040e */
[----:B---3--:R-:W-:Y:S04]  /*7840*/  STS.U16 [R3+UR14+0xd000], R64 ;  /* 0x00d0004003007988 */ /* 0x008fe8000800040e */
[----:B----4-:R-:W-:Y:S04]  /*7850*/  STS.U16 [R3+UR14+0xd800], R204 ;  /* 0x00d800cc03007988 */ /* 0x010fe8000800040e */
[----:B-----5:R-:W-:Y:S04]  /*7860*/  STS.U16 [R3+UR14+0xdc00], R66 ;  /* 0x00dc004203007988 */ /* 0x020fe8000800040e */
[----:B------:R-:W-:Y:S04]  /*7870*/  STS.U16 [R3+UR14+0xc400], R230 ;  /* 0x00c400e603007988 */ /* 0x000fe8000800040e */
        /* <DEDUP_REMOVED lines=27> */
[----:B------:R-:W2:Y:S02]  /*7a30*/  FENCE.VIEW.ASYNC.T ;  /* 0x00000000000073c6 */ /* 0x000ea40000000200 */
[----:B--2---:R-:W-:Y:S06]  /*7a40*/  BAR.SYNC.DEFER_BLOCKING 0x0 ;  /* 0x0000000000007b1d */ /* 0x004fec0000010000 */
[----:B0-----:R-:W0:Y:S01]  /*7a50*/  LDTM.x32 R4, tmem[UR16] ;  /* 0x00000010000479ee */ /* 0x001e2200082c0000 */
[----:B------:R-:W-:Y:S01]  /*7a60*/  NOP ;  /* 0x0000000000007918 */ /* 0x000fe20000000000 */
[C---:B0-----:R-:W-:Y:S01]  /*7a70*/  FMUL R4, R36.reuse, R4 ;  /* 0x0000000424047220 */ /* 0x041fe20000400000 */
        /* <DEDUP_REMOVED lines=31> */
[----:B------:R1:W-:Y:S01]  /*7c70*/  STTM.x32 tmem[UR16], R4 ;  /* 0x00000004000079ed */ /* 0x0003e200082c0010 */
[----:B------:R-:W0:Y:S02]  /*7c80*/  FENCE.VIEW.ASYNC.T ;  /* 0x00000000000073c6 */ /* 0x000e240000000200 */
[----:B0-----:R-:W-:Y:S06]  /*7c90*/  BAR.SYNC.DEFER_BLOCKING 0x0 ;  /* 0x0000000000007b1d */ /* 0x001fec0000010000 */
[----:B------:R0:W-:Y:S06]  /*7ca0*/  MEMBAR.ALL.CTA ;  /* 0x0000000000007992 */ /* 0x0001ec0000008000 */
[----:B0-----:R-:W0:Y:S01]  /*7cb0*/  FENCE.VIEW.ASYNC.S ;  /* 0x00000000000073c6 */ /* 0x001e220000000000 */
[----:B------:R-:W-:Y:S01]  /*7cc0*/  ULEA UR17, UR67, UR14, 0x3 ;  /* 0x0000000e43117291 */ /* 0x000fe2000f8e18ff */
[----:B------:R-:W-:Y:S01]  /*7cd0*/  FADD R38, R38, R39 ;  /* 0x0000002726267221 */ /* 0x000fe20000000000 */
[----:B------:R-:W-:-:S02]  /*7ce0*/  UMOV UR68, UR60 ;  /* 0x0000003c00447c82 */ /* 0x000fc40008000000 */
[----:B------:R-:W-:Y:S01]  /*7cf0*/  UIADD3 UR17, UPT, UPT, UR17, 0x10000, URZ ;  /* 0x0001000011117890 */ /* 0x000fe2000fffe0ff */
[----:B0-----:R-:W-:Y:S06]  /*7d00*/  BAR.SYNC.DEFER_BLOCKING 0x0 ;  /* 0x0000000000007b1d */ /* 0x001fec0000010000 */
[----:B------:R-:W-:Y:S05]  /*7d10*/  BRA.U UP1, `(.L_x_16) ;  /* 0x0000000101947547 */ /* 0x000fea000b800000 */
[----:B------:R-:W-:Y:S02]  /*7d20*/  UIADD3 UR69, UPT, UPT, UR15, 0xc8, URZ ;  /* 0x000000c80f457890 */ /* 0x000fe4000fffe0ff */
[----:B------:R-:W-:Y:S02]  /*7d30*/  UIADD3 UR70, UPT, UPT, UR15, 0xd0, URZ ;  /* 0x000000d00f467890 */ /* 0x000fe4000fffe0ff */
[----:B------:R-:W-:Y:S02]  /*7d40*/  UIADD3 UR71, UPT, UPT, UR15, 0xd8, URZ ;  /* 0x000000d80f477890 */ /* 0x000fe4000fffe0ff */
[----:B------:R-:W-:Y:S02]  /*7d50*/  UIADD3 UR72, UPT, UPT, UR15, 0xe0, URZ ;  /* 0x000000e00f487890 */ /* 0x000fe4000fffe0ff */
[----:B------:R-:W-:Y:S02]  /*7d60*/  UIADD3 UR73, UPT, UPT, UR15, 0xe8, URZ ;  /* 0x000000e80f497890 */ /* 0x000fe4000fffe0ff */
[----:B------:R-:W-:Y:S01]  /*7d70*/  UIADD3 UR74, UPT, UPT, UR15, 0xf0, URZ ;  /* 0x000000f00f4a7890 */ /* 0x000fe2000fffe0ff */
[----:B------:R-:W-:Y:S01]  /*7d80*/  UMOV UR8, 0x0 ;  /* 0x0000000000087882 */ /* 0x000fe20000000000 */
[----:B------:R-:W-:Y:S01]  /*7d90*/  UMOV UR9, 0x8100010 ;  /* 0x0810001000097882 */ /* 0x000fe20000000000 */
[----:B------:R-:W-:Y:S01]  /*7da0*/  UMOV UR63, 0x40004040 ;  /* 0x40004040003f7882 */ /* 0x000fe20000000000 */
[----:B------:R-:W-:-:S02]  /*7db0*/  UIADD3 UR75, UPT, UPT, UR15, 0xf8, URZ ;  /* 0x000000f80f4b7890 */ /* 0x000fc4000fffe0ff */
        /* <DEDUP_REMOVED lines=16> */
[----:B------:R-:W-:Y:S01]  /*7ec0*/  UMOV UR4, UR17 ;  /* 0x0000001100047c82 */ /* 0x000fe20008000000 */
[----:B------:R-:W-:Y:S01]  /*7ed0*/  UMOV UR5, URZ ;  /* 0x000000ff00057c82 */ /* 0x000fe20008000000 */
[----:B------:R0:W-:Y:S01]  /*7ee0*/  UTCHMMA tmem[UR72], gdesc[UR46], tmem[UR15], tmem[UR56], idesc[UR57], UPT ;  /* 0x00ff382e480079ea */ /* 0x0001e2000b80000f */
[----:B------:R-:W-:Y:S01]  /*7ef0*/  UMOV UR64, 0x0 ;  /* 0x0000000000407882 */ /* 0x000fe20000000000 */
[----:B------:R-:W-:Y:S01]  /*7f00*/  UMOV UR65, 0x8100010 ;  /* 0x0810001000417882 */ /* 0x000fe20000000000 */
[----:B------:R0:W-:Y:S01]  /*7f10*/  UTCHMMA tmem[UR73], gdesc[UR48], tmem[UR15], tmem[UR58], idesc[UR59], UPT ;  /* 0x00ff3a30490079ea */ /* 0x0001e2000b80000f */
[----:B------:R-:W-:Y:S01]  /*7f20*/  UMOV UR4, UR4 ;  /* 0x0000000400047c82 */ /* 0x000fe20008000000 */
[----:B------:R0:W-:Y:S01]  /*7f30*/  UTCHMMA tmem[UR74], gdesc[UR50], tmem[UR15], tmem[UR60], idesc[UR61], UPT ;  /* 0x00ff3c324a0079ea */ /* 0x0001e2000b80000f */
[----:B------:R0:W-:Y:S01]  /*7f40*/  UTCHMMA tmem[UR75], gdesc[UR52], tmem[UR15], tmem[UR64], idesc[UR65], UPT ;  /* 0x00ff40344b0079ea */ /* 0x0001e2000b80000f */
[----:B------:R0:W-:Y:S01]  /*7f50*/  UTCBAR [UR4], URZ ;  /* 0x000000ff040073e9 */ /* 0x0001e200080000ff */
[----:B------:R-:W-:Y:S01]  /*7f60*/  NOP ;  /* 0x0000000000007918 */ /* 0x000fe20000000000 */
.L_x_16:
[----:B------:R-:W-:Y:S01]  /*7f70*/  UIADD3 UR67, UPT, UPT, UR67, 0x1, URZ ;  /* 0x0000000143437890 */ /* 0x000fe2000fffe0ff */
[----:B------:R-:W-:Y:S01]  /*7f80*/  FFMA R154, R37, R154, R38 ;  /* 0x0000009a259a7223 */ /* 0x000fe20000000026 */
[----:B------:R-:W-:Y:S01]  /*7f90*/  UIADD3 UR6, UPT, UPT, UR6, 0x80, URZ ;  /* 0x0000008006067890 */ /* 0x000fe2000fffe0ff */
[----:B------:R-:W-:Y:S01]  /*7fa0*/  IADD3 R157, PT, PT, R157, UR23, RZ ;  /* 0x000000179d9d7c10 */ /* 0x000fe2000fffe0ff */
[----:B------:R-:W-:Y:S01]  /*7fb0*/  UISETP.GT.AND UP2, UPT, UR67, 0x1, UPT ;  /* 0x000000014300788c */ /* 0x000fe2000bf44270 */
[----:B------:R-:W-:Y:S02]  /*7fc0*/  IADD3 R155, PT, PT, R125, R155, RZ ;  /* 0x0000009b7d9b7210 */ /* 0x000fe40007ffe0ff */
[----:B------:R-:W-:Y:S01]  /*7fd0*/  MOV R204, UR68 ;  /* 0x0000004400cc7c02 */ /* 0x000fe20008000f00 */
[----:B0-----:R-:W-:Y:S01]  /*7fe0*/  USEL UR60, URZ, 0x1, !UP2 ;  /* 0x00000001ff3c7887 */ /* 0x001fe2000d000000 */
[----:B------:R-:W-:Y:S01]  /*7ff0*/  MOV R207, R124 ;  /* 0x0000007c00cf7202 */ /* 0x000fe20000000f00 */
[----:B------:R-:W-:-:S02]  /*8000*/  USEL UR67, UR67, URZ, !UP2 ;  /* 0x000000ff43437287 */ /* 0x000fc4000d000000 */
[----:B------:R-:W-:Y:S02]  /*8010*/  UISETP.GE.AND UP2, UPT, UR6, UR21, UPT ;  /* 0x000000150600728c */ /* 0x000fe4000bf46270 */
[----:B------:R-:W-:-:S07]  /*8020*/  ULOP3.LUT UR60, UR68, UR60, URZ, 0x3c, !UPT ;  /* 0x0000003c443c7292 */ /* 0x000fce000f8e3cff */
[----:B------:R-:W-:Y:S05]  /*8030*/  BRA.U !UP2, `(.L_x_17) ;  /* 0xffffffd10a487547 */ /* 0x000fea000b83ffff */
.L_x_12:
[----:B0-----:R-:W0:Y:S01]  /*8040*/  LDCU UR4, c[0x0][0x3f0] ;  /* 0x00007e00ff0477ac */ /* 0x001e220008000800 */
[--C-:B------:R-:W-:Y:S02]  /*8050*/  SHF.R.U32.HI R3, RZ, 0x2, R0.reuse ;  /* 0x00000002ff037819 */ /* 0x100fe40000011600 */
[----:B-12---:R-:W-:Y:S02]  /*8060*/  SHF.R.U32.HI R5, RZ, 0x1, R0 ;  /* 0x00000001ff057819 */ /* 0x006fe40000011600 */
[----:B------:R-:W-:-:S04]  /*8070*/  LOP3.LUT R3, R3, 0x38, RZ, 0xc0, !PT ;  /* 0x0000003803037812 */ /* 0x000fc800078ec0ff */
[----:B------:R-:W-:-:S04]  /*8080*/  LOP3.LUT R3, R3, 0x1f, R0, 0xf8, !PT ;  /* 0x0000001f03037812 */ /* 0x000fc800078ef800 */
[----:B------:R-:W-:-:S04]  /*8090*/  SHF.L.U32 R3, R3, 0x4, RZ ;  /* 0x0000000403037819 */ /* 0x000fc800000006ff */
[----:B------:R-:W-:Y:S01]  /*80a0*/  LOP3.LUT R4, R3, 0x1b0, RZ, 0xc0, !PT ;  /* 0x000001b003047812 */ /* 0x000fe200078ec0ff */
[----:B0-----:R-:W-:-:S03]  /*80b0*/  UISETP.GE.AND UP0, UPT, UR4, 0x1, UPT ;  /* 0x000000010400788c */ /* 0x001fc6000bf06270 */
[----:B------:R-:W-:-:S06]  /*80c0*/  LOP3.LUT R4, R4, 0x40, R5, 0xf8, !PT ;  /* 0x0000004004047812 */ /* 0x000fcc00078ef805 */
[----:B------:R-:W-:Y:S05]  /*80d0*/  BRA.U !UP0, `(.L_x_18) ;  /* 0x0000000108107547 */ /* 0x000fea000b800000 */
[----:B------:R-:W-:-:S06]  /*80e0*/  USHF.L.U32 UR68, UR68, 0x1f, URZ ;  /* 0x0000001f44447899 */ /* 0x000fcc00080006ff */
[----:B------:R-:W-:-:S04]  /*80f0*/  MOV R5, UR68 ;  /* 0x0000004400057c02 */ /* 0x000fc80008000f00 */
[----:B------:R-:W0:Y:S02]  /*8100*/  SYNCS.PHASECHK.TRANS64.TRYWAIT P2, [UR17], R5 ;  /* 0x00000005ff0075a7 */ /* 0x000e240008041111 */
[----:B0-----:R-:W-:Y:S05]  /*8110*/  @!P2 BRA `(.L_x_19) ;  /* 0x000000180040a947 */ /* 0x001fea0003800000 */
.L_x_18:
[----:B------:R-:W-:Y:S01]  /*8120*/  BAR.SYNC.DEFER_BLOCKING 0x0 ;  /* 0x0000000000007b1d */ /* 0x000fe20000010000 */
[----:B------:R-:W-:Y:S02]  /*8130*/  IADD3 R36, PT, PT, R4, UR14, RZ ;  /* 0x0000000e04247c10 */ /* 0x000fe4000fffe0ff */
[----:B------:R-:W-:Y:S02]  /*8140*/  LOP3.LUT R3, R3, 0x1f0, RZ, 0xc0, !PT ;  /* 0x000001f003037812 */ /* 0x000fe400078ec0ff */
[----:B------:R-:W-:Y:S01]  /*8150*/  FSETP.GEU.AND P3, PT, R154, 1.175494350822287508e-38, PT ;  /* 0x008000009a00780b */ /* 0x000fe20003f6e000 */
[----:B------:R-:W0:Y:S01]  /*8160*/  LDCU.64 UR4, c[0x0][0x3e0] ;  /* 0x00007c00ff0477ac */ /* 0x000e220008000a00 */
[C---:B------:R-:W-:Y:S01]  /*8170*/  LOP3.LUT R37, R0.reuse, 0x80, RZ, 0xc0, !PT ;  /* 0x0000008000257812 */ /* 0x040fe200078ec0ff */
[----:B------:R-:W1:Y:S01]  /*8180*/  LDC.64 R56, c[0x0][0x398] ;  /* 0x0000e600ff387b82 */ /* 0x000e620000000a00 */
[----:B------:R-:W-:Y:S02]  /*8190*/  LOP3.LUT R43, R0, 0x7f, RZ, 0xc0, !PT ;  /* 0x0000007f002b7812 */ /* 0x000fe400078ec0ff */
[----:B------:R-:W-:-:S02]  /*81a0*/  LEA R42, R37, UR14, 0x5 ;  /* 0x0000000e252a7c11 */ /* 0x000fc4000f8e28ff */
[----:B------:R-:W-:Y:S02]  /*81b0*/  FSEL R37, RZ, -23, P3 ;  /* 0xc1b80000ff257808 */ /* 0x000fe40001800000 */
[----:B------:R-:W-:Y:S01]  /*81c0*/  LEA R42, R43, R42, 0x4 ;  /* 0x0000002a2b2a7211 */ /* 0x000fe200078e20ff */
[----:B------:R-:W2:Y:S01]  /*81d0*/  LDC R52, c[0x0][0x3e8] ;  /* 0x0000fa00ff347b82 */ /* 0x000ea20000000800 */
[----:B------:R-:W-:-:S04]  /*81e0*/  LOP3.LUT R59, R0, 0xff, RZ, 0xc0, !PT ;  /* 0x000000ff003b7812 */ /* 0x000fc800078ec0ff */
[----:B------:R-:W-:Y:S01]  /*81f0*/  LEA R58, R59, UR14, 0x4 ;  /* 0x0000000e3b3a7c11 */ /* 0x000fe2000f8e20ff */
[----:B------:R-:W3:Y:S02]  /*8200*/  @!P1 SYNCS.CCTL.IV [UR14+0x10000] ;  /* 0x01000000ff0099b1 */ /* 0x000ee4000800000e */
[----:B---3--:R-:W-:Y:S01]  /*8210*/  BAR.SYNC.DEFER_BLOCKING 0x0 ;  /* 0x0000000000007b1d */ /* 0x008fe20000010000 */
[----:B0-----:R-:W-:-:S05]  /*8220*/  UIMAD UR4, UR7, UR4, URZ ;  /* 0x00000004070472a4 */ /* 0x001fca000f8e02ff */
[----:B------:R-:W0:Y:S02]  /*8230*/  @!P1 SYNCS.CCTL.IV [UR14+0x10008] ;  /* 0x01000800ff0099b1 */ /* 0x000e24000800000e */
[----:B0-----:R0:W-:Y:S01]  /*8240*/  STSM.16.M88 [R36], R154 ;  /* 0x0000009a24007844 */ /* 0x0011e20000000000 */
[----:B------:R-:W-:Y:S01]  /*8250*/  BAR.SYNC.DEFER_BLOCKING 0x0 ;  /* 0x0000000000007b1d */ /* 0x000fe20000010000 */
[----:B0-----:R-:W-:-:S05]  /*8260*/  @!P3 FMUL R154, R154, 8388608 ;  /* 0x4b0000009a9ab820 */ /* 0x001fca0000400000 */
[----:B------:R-:W0:Y:S01]  /*8270*/  LDTM.x32 R4, tmem[UR16] ;  /* 0x00000010000479ee */ /* 0x000e2200082c0000 */
[C---:B------:R-:W-:Y:S02]  /*8280*/  IADD3 R39, PT, PT, R154.reuse, -0x3f3504f3, RZ ;  /* 0xc0cafb0d9a277810 */ /* 0x040fe40007ffe0ff */
[C---:B------:R-:W-:Y:S02]  /*8290*/  ISETP.GE.U32.AND P3, PT, R154.reuse, 0x7f800000, PT ;  /* 0x7f8000009a00780c */ /* 0x040fe40003f66070 */
[----:B------:R-:W-:Y:S02]  /*82a0*/  LOP3.LUT R39, R39, 0xff800000, RZ, 0xc0, !PT ;  /* 0xff80000027277812 */ /* 0x000fe400078ec0ff */
[----:B------:R-:W-:Y:S01]  /*82b0*/  FSETP.NEU.AND P4, PT, R154, RZ, PT ;  /* 0x000000ff9a00720b */ /* 0x000fe20003f8d000 */
[----:B------:R-:W3:Y:S01]  /*82c0*/  LDSM.16.M88 R38, [R3+UR14] ;  /* 0x0000000e0326783b */ /* 0x000ee20008000000 */
[----:B------:R-:W-:Y:S01]  /*82d0*/  NOP ;  /* 0x0000000000007918 */ /* 0x000fe20000000000 */
[----:B0-----:R-:W-:Y:S01]  /*82e0*/  BAR.SYNC.DEFER_BLOCKING 0x0 ;  /* 0x0000000000007b1d */ /* 0x001fe20000010000 */
[----:B---3--:R-:W-:-:S02]  /*82f0*/  FSETP.GT.AND P1, PT, |R38|, 8.50705917302346158658e+37, PT ;  /* 0x7e8000002600780b */ /* 0x008fc40003f24200 */
[----:B------:R-:W-:-:S11]  /*8300*/  FSETP.GEU.AND P2, PT, |R38|, 1.175494350822287508e-38, PT ;  /* 0x008000002600780b */ /* 0x000fd60003f4e200 */
[----:B------:R-:W-:Y:S01]  /*8310*/  @P1 FMUL R38, R38, 0.25 ;  /* 0x3e80000026261820 */ /* 0x000fe20000400000 */
[----:B------:R-:W-:Y:S01]  /*8320*/  @P1 FMUL R4, R4, 0.25 ;  /* 0x3e80000004041820 */ /* 0x000fe20000400000 */
[----:B------:R-:W-:Y:S01]  /*8330*/  @P1 FMUL R6, R6, 0.25 ;  /* 0x3e80000006061820 */ /* 0x000fe20000400000 */
[----:B------:R-:W-:Y:S01]  /*8340*/  @P1 FMUL R7, R7, 0.25 ;  /* 0x3e80000007071820 */ /* 0x000fe20000400000 */
[----:B------:R-:W-:Y:S01]  /*8350*/  @!P2 FMUL R38, R38, 16777216 ;  /* 0x4b8000002626a820 */ /* 0x000fe20000400000 */
[----:B------:R-:W-:Y:S01]  /*8360*/  @!P2 FMUL R4, R4, 16777216 ;  /* 0x4b8000000404a820 */ /* 0x000fe20000400000 */
[----:B------:R-:W-:Y:S01]  /*8370*/  @!P2 FMUL R6, R6, 16777216 ;  /* 0x4b8000000606a820 */ /* 0x000fe20000400000 */
[----:B------:R-:W-:Y:S01]  /*8380*/  @P1 FMUL R5, R5, 0.25 ;  /* 0x3e80000005051820 */ /* 0x000fe20000400000 */
[----:B------:R0:W3:Y:S01]  /*8390*/  MUFU.RCP R40, R38 ;  /* 0x0000002600287308 */ /* 0x0000e20000001000 */
[----:B------:R-:W-:Y:S01]  /*83a0*/  @P1 FMUL R8, R8, 0.25 ;  /* 0x3e80000008081820 */ /* 0x000fe20000400000 */
[----:B------:R-:W-:Y:S01]  /*83b0*/  @P1 FMUL R10, R10, 0.25 ;  /* 0x3e8000000a0a1820 */ /* 0x000fe20000400000 */
[----:B------:R-:W-:Y:S01]  /*83c0*/  @!P2 FMUL R7, R7, 16777216 ;  /* 0x4b8000000707a820 */ /* 0x000fe20000400000 */
[----:B------:R-:W-:Y:S01]  /*83d0*/  @!P2 FMUL R5, R5, 16777216 ;  /* 0x4b8000000505a820 */ /* 0x000fe20000400000 */
[----:B------:R-:W-:Y:S01]  /*83e0*/  @!P2 FMUL R8, R8, 16777216 ;  /* 0x4b8000000808a820 */ /* 0x000fe20000400000 */
[----:B------:R-:W-:Y:S01]  /*83f0*/  @!P2 FMUL R10, R10, 16777216 ;  /* 0x4b8000000a0aa820 */ /* 0x000fe20000400000 */
[----:B------:R-:W-:Y:S01]  /*8400*/  @P1 FMUL R11, R11, 0.25 ;  /* 0x3e8000000b0b1820 */ /* 0x000fe20000400000 */
[----:B------:R-:W-:Y:S01]  /*8410*/  @P1 FMUL R9, R9, 0.25 ;  /* 0x3e80000009091820 */ /* 0x000fe20000400000 */
[-C--:B0-----:R-:W-:Y:S01]  /*8420*/  I2FP.F32.S32 R38, R39.reuse ;  /* 0x0000002700267245 */ /* 0x081fe20000201400 */
[----:B------:R-:W-:Y:S01]  /*8430*/  @P1 FMUL R12, R12, 0.25 ;  /* 0x3e8000000c0c1820 */ /* 0x000fe20000400000 */
[----:B------:R-:W-:Y:S01]  /*8440*/  IADD3 R39, PT, PT, R154, -R39, RZ ;  /* 0x800000279a277210 */ /* 0x000fe20007ffe0ff */
[----:B------:R-:W-:Y:S01]  /*8450*/  @P1 FMUL R14, R14, 0.25 ;  /* 0x3e8000000e0e1820 */ /* 0x000fe20000400000 */
[----:B------:R-:W-:Y:S01]  /*8460*/  @P1 FMUL R13, R13, 0.25 ;  /* 0x3e8000000d0d1820 */ /* 0x000fe20000400000 */
[----:B------:R-:W-:Y:S01]  /*8470*/  @P1 FMUL R15, R15, 0.25 ;  /* 0x3e8000000f0f1820 */ /* 0x000fe20000400000 */
[----:B------:R-:W-:Y:S01]  /*8480*/  @P1 FMUL R16, R16, 0.25 ;  /* 0x3e80000010101820 */ /* 0x000fe20000400000 */
[----:B------:R-:W-:Y:S01]  /*8490*/  FADD R39, R39, -1 ;  /* 0xbf80000027277421 */ /* 0x000fe20000000000 */
[C---:B---3--:R-:W-:Y:S01]  /*84a0*/  FMUL R4, R40.reuse, R4 ;  /* 0x0000000428047220 */ /* 0x048fe20000400000 */
[----:B------:R-:W-:Y:S01]  /*84b0*/  FMUL R41, R40, R6 ;  /* 0x0000000628297220 */ /* 0x000fe20000400000 */
[----:B------:R-:W-:Y:S01]  /*84c0*/  @P1 FMUL R17, R17, 0.25 ;  /* 0x3e80000011111820 */ /* 0x000fe20000400000 */
[----:B------:R-:W-:Y:S01]  /*84d0*/  @P1 FMUL R18, R18, 0.25 ;  /* 0x3e80000012121820 */ /* 0x000fe20000400000 */
[----:B------:R-:W-:Y:S01]  /*84e0*/  @P1 FMUL R19, R19, 0.25 ;  /* 0x3e80000013131820 */ /* 0x000fe20000400000 */
[----:B------:R-:W-:Y:S01]  /*84f0*/  FMUL R6, R40, R7 ;  /* 0x0000000728067220 */ /* 0x000fe20000400000 */
[----:B------:R-:W-:Y:S01]  /*8500*/  F2FP.F16.F32.PACK_AB R44, R41, R4 ;  /* 0x00000004292c723e */ /* 0x000fe200000000ff */
[----:B------:R-:W-:-:S02]  /*8510*/  HFMA2 R4, -RZ, RZ, 1.443359375, -0.2030029296875 ;  /* 0x3dc6b27fff047431 */ /* 0x000fc400000001ff */
[C---:B------:R-:W-:Y:S01]  /*8520*/  FMUL R5, R40.reuse, R5 ;  /* 0x0000000528057220 */ /* 0x040fe20000400000 */
[C---:B------:R-:W-:Y:S01]  /*8530*/  FMUL R8, R40.reuse, R8 ;  /* 0x0000000828087220 */ /* 0x040fe20000400000 */
[----:B------:R-:W-:Y:S01]  /*8540*/  FMUL R7, R40, R10 ;  /* 0x0000000a28077220 */ /* 0x000fe20000400000 */
[----:B------:R-:W-:Y:S01]  /*8550*/  @!P2 FMUL R11, R11, 16777216 ;  /* 0x4b8000000b0ba820 */ /* 0x000fe20000400000 */
[----:B------:R-:W-:Y:S01]  /*8560*/  @!P2 FMUL R9, R9, 16777216 ;  /* 0x4b8000000909a820 */ /* 0x000fe20000400000 */
[----:B------:R-:W-:Y:S01]  /*8570*/  @!P2 FMUL R12, R12, 16777216 ;  /* 0x4b8000000c0ca820 */ /* 0x000fe20000400000 */
[----:B------:R-:W-:Y:S01]  /*8580*/  @!P2 FMUL R14, R14, 16777216 ;  /* 0x4b8000000e0ea820 */ /* 0x000fe20000400000 */
[----:B------:R-:W-:Y:S01]  /*8590*/  @!P2 FMUL R13, R13, 16777216 ;  /* 0x4b8000000d0da820 */ /* 0x000fe20000400000 */
[----:B------:R-:W-:Y:S01]  /*85a0*/  @!P2 FMUL R15, R15, 16777216 ;  /* 0x4b8000000f0fa820 */ /* 0x000fe20000400000 */
[----:B------:R-:W-:Y:S01]  /*85b0*/  FFMA.FTZ R4, R39, R4, -0.16845393180847167969 ;  /* 0xbe2c7f3027047423 */ /* 0x000fe20000010004 */
[----:B------:R-:W-:Y:S01]  /*85c0*/  @!P2 FMUL R16, R16, 16777216 ;  /* 0x4b8000001010a820 */ /* 0x000fe20000400000 */
[----:B------:R-:W-:Y:S01]  /*85d0*/  @!P2 FMUL R17, R17, 16777216 ;  /* 0x4b8000001111a820 */ /* 0x000fe20000400000 */
[----:B------:R-:W-:Y:S01]  /*85e0*/  @!P2 FMUL R18, R18, 16777216 ;  /* 0x4b8000001212a820 */ /* 0x000fe20000400000 */
[----:B------:R-:W-:Y:S01]  /*85f0*/  FFMA.FTZ R4, R39, R4, 0.1716887056827545166 ;  /* 0x3e2fcf2a27047423 */ /* 0x000fe20000010004 */
[----:B------:R-:W-:Y:S01]  /*8600*/  @!P2 FMUL R19, R19, 16777216 ;  /* 0x4b8000001313a820 */ /* 0x000fe20000400000 */
[----:B------:R-:W-:Y:S01]  /*8610*/  FMUL R10, R40, R11 ;  /* 0x0000000b280a7220 */ /* 0x000fe20000400000 */
[----:B------:R-:W-:Y:S01]  /*8620*/  F2FP.F16.F32.PACK_AB R48, R6, R5 ;  /* 0x000000050630723e */ /* 0x000fe200000000ff */
[----:B------:R-:W-:Y:S01]  /*8630*/  FFMA.FTZ R4, R39, R4, -0.17900948226451873779 ;  /* 0xbe374e4327047423 */ /* 0x000fe20000010004 */
[----:B------:R-:W-:Y:S01]  /*8640*/  F2FP.F16.F32.PACK_AB R45, R7, R8 ;  /* 0x00000008072d723e */ /* 0x000fe200000000ff */
[C---:B------:R-:W-:Y:S01]  /*8650*/  FMUL R9, R40.reuse, R9 ;  /* 0x0000000928097220 */ /* 0x040fe20000400000 */
[C---:B------:R-:W-:Y:S01]  /*8660*/  FMUL R12, R40.reuse, R12 ;  /* 0x0000000c280c7220 */ /* 0x040fe20000400000 */
[C---:B------:R-:W-:Y:S01]  /*8670*/  FFMA.FTZ R4, R39.reuse, R4, 0.20512372255325317383 ;  /* 0x3e520bf427047423 */ /* 0x040fe20000010004 */
[C---:B------:R-:W-:Y:S01]  /*8680*/  FMUL R11, R40.reuse, R14 ;  /* 0x0000000e280b7220 */ /* 0x040fe20000400000 */
[C---:B------:R-:W-:Y:S01]  /*8690*/  FMUL R13, R40.reuse, R13 ;  /* 0x0000000d280d7220 */ /* 0x040fe20000400000 */
[C---:B------:R-:W-:Y:S01]  /*86a0*/  FMUL R6, R40.reuse, R15 ;  /* 0x0000000f28067220 */ /* 0x040fe20000400000 */
[C---:B------:R-:W-:Y:S01]  /*86b0*/  FFMA.FTZ R4, R39.reuse, R4, -0.24046532809734344482 ;  /* 0xbe763c8b27047423 */ /* 0x040fe20000010004 */
[C---:B------:R-:W-:Y:S01]  /*86c0*/  FMUL R16, R40.reuse, R16 ;  /* 0x0000001028107220 */ /* 0x040fe20000400000 */
[C---:B------:R-:W-:Y:S01]  /*86d0*/  FMUL R17, R40.reuse, R17 ;  /* 0x0000001128117220 */ /* 0x040fe20000400000 */
[C---:B------:R-:W-:Y:S01]  /*86e0*/  FMUL R5, R40.reuse, R18 ;  /* 0x0000001228057220 */ /* 0x040fe20000400000 */
[C---:B------:R-:W-:Y:S01]  /*86f0*/  FFMA.FTZ R4, R39.reuse, R4, 0.28857114911079406738 ;  /* 0x3e93bf9927047423 */ /* 0x040fe20000010004 */
[----:B------:R-:W-:Y:S01]  /*8700*/  FMUL R8, R40, R19 ;  /* 0x0000001328087220 */ /* 0x000fe20000400000 */
[----:B------:R-:W-:Y:S01]  /*8710*/  F2FP.F16.F32.PACK_AB R49, R10, R9 ;  /* 0x000000090a31723e */ /* 0x000fe200000000ff */
[----:B------:R-:W-:Y:S01]  /*8720*/  FFMA.FTZ R37, R38, 1.1920928955078125e-07, R37 ;  /* 0x3400000026257823 */ /* 0x000fe20000010025 */
[----:B------:R-:W-:Y:S01]  /*8730*/  FFMA.FTZ R4, R39, R4, -0.36067417263984680176 ;  /* 0xbeb8aa4927047423 */ /* 0x000fe20000010004 */
[----:B------:R-:W-:Y:S01]  /*8740*/  F2FP.F16.F32.PACK_AB R46, R11, R12 ;  /* 0x0000000c0b2e723e */ /* 0x000fe200000000ff */
[----:B------:R-:W-:Y:S01]  /*8750*/  @P1 FMUL R20, R20, 0.25 ;  /* 0x3e80000014141820 */ /* 0x000fe20000400000 */
[----:B------:R-:W-:Y:S01]  /*8760*/  F2FP.F16.F32.PACK_AB R50, R6, R13 ;  /* 0x0000000d0632723e */ /* 0x000fe200000000ff */
[----:B------:R-:W-:Y:S01]  /*8770*/  FFMA.FTZ R4, R39, R4, 0.48089820146560668945 ;  /* 0x3ef6384a27047423 */ /* 0x000fe20000010004 */
[----:B------:R-:W-:Y:S01]  /*8780*/  F2FP.F16.F32.PACK_AB R47, R5, R16 ;  /* 0x00000010052f723e */ /* 0x000fe200000000ff */
[----:B------:R-:W-:Y:S01]  /*8790*/  IMAD R5, R2, UR5, RZ ;  /* 0x0000000502057c24 */ /* 0x000fe2000f8e02ff */
[----:B------:R-:W-:Y:S01]  /*87a0*/  F2FP.F16.F32.PACK_AB R51, R8, R17 ;  /* 0x000000110833723e */ /* 0x000fe200000000ff */
[----:B------:R-:W-:Y:S01]  /*87b0*/  FFMA.FTZ R4, R39, R4, -0.72134751081466674805 ;  /* 0xbf38aa3b27047423 */ /* 0x000fe20000010004 */
[----:B------:R-:W-:Y:S01]  /*87c0*/  @P3 MOV R9, 0x7f800000 ;  /* 0x7f80000000093802 */ /* 0x000fe20000000f00 */
[----:B------:R0:W-:Y:S01]  /*87d0*/  STS.128 [R42], R44 ;  /* 0x0000002c2a007388 */ /* 0x0001e20000000c00 */
[----:B------:R-:W-:Y:S01]  /*87e0*/  @P1 FMUL R21, R21, 0.25 ;  /* 0x3e80000015151820 */ /* 0x000fe20000400000 */
[----:B------:R-:W-:Y:S01]  /*87f0*/  FMUL R4, R39, R4 ;  /* 0x0000000427047220 */ /* 0x000fe20000400000 */
[----:B------:R-:W-:Y:S01]  /*8800*/  @P1 FMUL R22, R22, 0.25 ;  /* 0x3e80000016161820 */ /* 0x000fe20000400000 */
[----:B------:R3:W-:Y:S01]  /*8810*/  STS.128 [R42+0x800], R48 ;  /* 0x000800302a007388 */ /* 0x0007e20000000c00 */
[----:B------:R-:W-:Y:S01]  /*8820*/  @P1 FMUL R23, R23, 0.25 ;  /* 0x3e80000017171820 */ /* 0x000fe20000400000 */
[----:B------:R-:W-:Y:S01]  /*8830*/  FMUL R4, R39, R4 ;  /* 0x0000000427047220 */ /* 0x000fe20000400000 */
[----:B------:R-:W-:Y:S01]  /*8840*/  USHF.L.U32 UR5, UR4, 0x1, URZ ;  /* 0x0000000104057899 */ /* 0x000fe200080006ff */
[----:B------:R-:W-:Y:S01]  /*8850*/  SHF.L.U32 R7, R5, 0x1, RZ ;  /* 0x0000000105077819 */ /* 0x000fe200000006ff */
[----:B------:R-:W-:Y:S01]  /*8860*/  @!P2 FMUL R20, R20, 16777216 ;  /* 0x4b8000001414a820 */ /* 0x000fe20000400000 */
[----:B------:R-:W-:Y:S01]  /*8870*/  FFMA.FTZ R4, R39, 1.4426950216293334961, R4 ;  /* 0x3fb8aa3b27047823 */ /* 0x000fe20000010004 */
[----:B------:R-:W-:Y:S01]  /*8880*/  @!P2 FMUL R21, R21, 16777216 ;  /* 0x4b8000001515a820 */ /* 0x000fe20000400000 */
[----:B------:R-:W-:Y:S01]  /*8890*/  @!P2 FMUL R22, R22, 16777216 ;  /* 0x4b8000001616a820 */ /* 0x000fe20000400000 */
[----:B------:R-:W-:Y:S01]  /*88a0*/  @!P2 FMUL R23, R23, 16777216 ;  /* 0x4b8000001717a820 */ /* 0x000fe20000400000 */
[----:B------:R-:W-:Y:S01]  /*88b0*/  FADD R4, R37, R4 ;  /* 0x0000000425047221 */ /* 0x000fe20000000000 */
[----:B------:R-:W-:Y:S01]  /*88c0*/  @P3 FFMA.FTZ R4, R154, R9, +INF ;  /* 0x7f8000009a043423 */ /* 0x000fe20000010009 */
[----:B------:R-:W-:Y:S01]  /*88d0*/  BAR.SYNC.DEFER_BLOCKING 0x0 ;  /* 0x0000000000007b1d */ /* 0x000fe20000010000 */
[----:B------:R-:W-:Y:S01]  /*88e0*/  SHF.R.U32.HI R13, RZ, 0x7, R0 ;  /* 0x00000007ff0d7819 */ /* 0x000fe20000011600 */
[----:B------:R-:W-:Y:S01]  /*88f0*/  IMAD.HI R0, R5, 0x2, RZ ;  /* 0x0000000205007827 */ /* 0x000fe200078e02ff */
[----:B-1----:R-:W-:-:S03]  /*8900*/  IADD3 R56, P3, P5, R7, UR5, R56 ;  /* 0x0000000507387c10 */ /* 0x002fc6000fd7e038 */
[C---:B------:R-:W-:Y:S01]  /*8910*/  FMUL R20, R40.reuse, R20 ;  /* 0x0000001428147220 */ /* 0x040fe20000400000 */
[C---:B------:R-:W-:Y:S01]  /*8920*/  FMUL R21, R40.reuse, R21 ;  /* 0x0000001528157220 */ /* 0x040fe20000400000 */
[C---:B------:R-:W-:Y:S01]  /*8930*/  FMUL R7, R40.reuse, R22 ;  /* 0x0000001628077220 */ /* 0x040fe20000400000 */
[----:B------:R-:W-:Y:S01]  /*8940*/  FMUL R6, R40, R23 ;  /* 0x0000001728067220 */ /* 0x000fe20000400000 */
[----:B------:R-:W-:Y:S01]  /*8950*/  FSEL R5, R4, -INF , P4 ;  /* 0xff80000004057808 */ /* 0x000fe20002000000 */
[----:B------:R-:W-:Y:S01]  /*8960*/  UIMAD.WIDE UR4, UR4, 0x2, URZ ;  /* 0x00000002040478a5 */ /* 0x000fe2000f8e02ff */
[----:B------:R-:W-:Y:S01]  /*8970*/  SGXT.U32 R13, R13, 0x1 ;  /* 0x000000010d0d781a */ /* 0x000fe20000000000 */
[----:B------:R-:W-:Y:S01]  /*8980*/  @P1 FMUL R28, R28, 0.25 ;  /* 0x3e8000001c1c1820 */ /* 0x000fe20000400000 */
[----:B0-----:R-:W-:Y:S01]  /*8990*/  F2FP.F16.F32.PACK_AB R44, R7, R20 ;  /* 0x00000014072c723e */ /* 0x001fe200000000ff */
[----:B------:R-:W-:Y:S01]  /*89a0*/  FFMA R37, R5, 0.69314718246459960938, R124 ;  /* 0x3f31721805257823 */ /* 0x000fe2000000007c */
[----:B---3--:R-:W-:Y:S01]  /*89b0*/  F2FP.F16.F32.PACK_AB R48, R6, R21 ;  /* 0x000000150630723e */ /* 0x008fe200000000ff */
[----:B------:R-:W-:Y:S01]  /*89c0*/  @P1 FMUL R30, R30, 0.25 ;  /* 0x3e8000001e1e1820 */ /* 0x000fe20000400000 */
[----:B--2---:R-:W-:-:S02]  /*89d0*/  IMAD R13, R13, R52, RZ ;  /* 0x000000340d0d7224 */ /* 0x004fc400078e02ff */
[----:B------:R-:W-:Y:S01]  /*89e0*/  @P1 FMUL R24, R24, 0.25 ;  /* 0x3e80000018181820 */ /* 0x000fe20000400000 */
[----:B------:R-:W-:Y:S01]  /*89f0*/  @P1 FMUL R25, R25, 0.25 ;  /* 0x3e80000019191820 */ /* 0x000fe20000400000 */
[----:B------:R-:W-:Y:S01]  /*8a00*/  @P1 FMUL R26, R26, 0.25 ;  /* 0x3e8000001a1a1820 */ /* 0x000fe20000400000 */
[----:B------:R-:W-:Y:S01]  /*8a10*/  @P1 FMUL R27, R27, 0.25 ;  /* 0x3e8000001b1b1820 */ /* 0x000fe20000400000 */
[----:B------:R-:W-:Y:S01]  /*8a20*/  @P1 FMUL R29, R29, 0.25 ;  /* 0x3e8000001d1d1820 */ /* 0x000fe20000400000 */
[----:B------:R-:W-:Y:S01]  /*8a30*/  @P1 FMUL R31, R31, 0.25 ;  /* 0x3e8000001f1f1820 */ /* 0x000fe20000400000 */
[----:B------:R-:W-:Y:S01]  /*8a40*/  @P1 FMUL R32, R32, 0.25 ;  /* 0x3e80000020201820 */ /* 0x000fe20000400000 */
[----:B------:R-:W0:Y:S01]  /*8a50*/  LDS.128 R8, [R58] ;  /* 0x000000003a087984 */ /* 0x000e220000000c00 */
[----:B------:R-:W-:Y:S01]  /*8a60*/  @P1 FMUL R33, R33, 0.25 ;  /* 0x3e80000021211820 */ /* 0x000fe20000400000 */
[----:B------:R-:W-:Y:S01]  /*8a70*/  @P1 FMUL R34, R34, 0.25 ;  /* 0x3e80000022221820 */ /* 0x000fe20000400000 */
[----:B------:R-:W-:Y:S01]  /*8a80*/  @P1 FMUL R35, R35, 0.25 ;  /* 0x3e80000023231820 */ /* 0x000fe20000400000 */
[----:B------:R-:W-:Y:S01]  /*8a90*/  LDS.128 R4, [R58+0x1000] ;  /* 0x001000003a047984 */ /* 0x000fe20000000c00 */
[----:B------:R-:W-:Y:S01]  /*8aa0*/  @!P2 FMUL R28, R28, 16777216 ;  /* 0x4b8000001c1ca820 */ /* 0x000fe20000400000 */
[----:B------:R-:W-:Y:S01]  /*8ab0*/  @!P2 FMUL R30, R30, 16777216 ;  /* 0x4b8000001e1ea820 */ /* 0x000fe20000400000 */
[----:B------:R-:W-:Y:S01]  /*8ac0*/  IADD3.X R64, PT, PT, R0, UR5, R57, P3, P5 ;  /* 0x0000000500407c10 */ /* 0x000fe20009fea439 */
[----:B------:R-:W-:Y:S01]  /*8ad0*/  @!P2 FMUL R24, R24, 16777216 ;  /* 0x4b8000001818a820 */ /* 0x000fe20000400000 */
[----:B------:R-:W-:Y:S01]  /*8ae0*/  LEA R0, R52, R13, 0x1 ;  /* 0x0000000d34007211 */ /* 0x000fe200078e08ff */
[----:B------:R-:W-:Y:S01]  /*8af0*/  @!P2 FMUL R25, R25, 16777216 ;  /* 0x4b8000001919a820 */ /* 0x000fe20000400000 */
        /* <DEDUP_REMOVED lines=8> */
[C---:B------:R-:W-:Y:S01]  /*8b80*/  FMUL R28, R40.reuse, R28 ;  /* 0x0000001c281c7220 */ /* 0x040fe20000400000 */
[----:B------:R-:W-:Y:S01]  /*8b90*/  FMUL R19, R40, R30 ;  /* 0x0000001e28137220 */ /* 0x000fe20000400000 */
[----:B------:R-:W-:Y:S01]  /*8ba0*/  LEA R17, R52, R0, 0x1 ;  /* 0x0000000034117211 */ /* 0x000fe200078e08ff */
        /* <DEDUP_REMOVED lines=9> */
[----:B------:R-:W-:Y:S01]  /*8c40*/  FMUL R40, R40, R35 ;  /* 0x0000002328287220 */ /* 0x000fe20000400000 */
[----:B------:R-:W-:Y:S01]  /*8c50*/  F2FP.F16.F32.PACK_AB R46, R19, R28 ;  /* 0x0000001c132e723e */ /* 0x000fe200000000ff */
[----:B------:R-:W1:Y:S01]  /*8c60*/  LDCU UR4, c[0x0][0x3ec] ;  /* 0x00007d80ff0477ac */ /* 0x000e620008000800 */
[----:B------:R-:W-:-:S02]  /*8c70*/  LEA R19, R52, R17, 0x1 ;  /* 0x0000001134137211 */ /* 0x000fc400078e08ff */
[----:B------:R-:W-:Y:S02]  /*8c80*/  F2FP.F16.F32.PACK_AB R45, R15, R24 ;  /* 0x000000180f2d723e */ /* 0x000fe400000000ff */
[----:B------:R-:W-:Y:S02]  /*8c90*/  F2FP.F16.F32.PACK_AB R49, R12, R25 ;  /* 0x000000190c31723e */ /* 0x000fe400000000ff */
[----:B------:R-:W-:Y:S02]  /*8ca0*/  F2FP.F16.F32.PACK_AB R50, R14, R29 ;  /* 0x0000001d0e32723e */ /* 0x000fe400000000ff */
[----:B------:R-:W-:Y:S01]  /*8cb0*/  F2FP.F16.F32.PACK_AB R47, R23, R32 ;  /* 0x00000020172f723e */ /* 0x000fe200000000ff */
[----:B------:R-:W-:Y:S01]  /*8cc0*/  BAR.SYNC.DEFER_BLOCKING 0x0 ;  /* 0x0000000000007b1d */ /* 0x000fe20000010000 */
[----:B------:R-:W-:Y:S02]  /*8cd0*/  F2FP.F16.F32.PACK_AB R51, R40, R33 ;  /* 0x000000212833723e */ /* 0x000fe400000000ff */
[----:B------:R-:W-:-:S02]  /*8ce0*/  LEA R21, R52, R19, 0x1 ;  /* 0x0000001334157211 */ /* 0x000fc400078e08ff */
[----:B------:R-:W-:Y:S02]  /*8cf0*/  LEA R14, P2, R0, R56, 0x1 ;  /* 0x00000038000e7211 */ /* 0x000fe400078408ff */
[----:B------:R-:W-:Y:S01]  /*8d00*/  LEA R22, R52, R21, 0x1 ;  /* 0x0000001534167211 */ /* 0x000fe200078e08ff */
[----:B-1----:R-:W-:Y:S01]  /*8d10*/  UIMAD UR4, UR7, UR4, URZ ;  /* 0x00000004070472a4 */ /* 0x002fe2000f8e02ff */
[----:B------:R-:W-:Y:S02]  /*8d20*/  LEA.HI.X.SX32 R15, R0, R64, 0x1, P2 ;  /* 0x00000040000f7211 */ /* 0x000fe400010f0eff */
[C---:B------:R-:W-:Y:S01]  /*8d30*/  LEA R23, R52.reuse, R22, 0x1 ;  /* 0x0000001634177211 */ /* 0x040fe200078e08ff */
[----:B------:R-:W-:Y:S01]  /*8d40*/  USHF.L.U32 UR6, UR4, 0x2, URZ ;  /* 0x0000000204067899 */ /* 0x000fe200080006ff */
[----:B------:R-:W-:Y:S01]  /*8d50*/  LEA R12, P1, R13, R56, 0x1 ;  /* 0x000000380d0c7211 */ /* 0x000fe200078208ff */
[----:B------:R-:W-:Y:S01]  /*8d60*/  UIMAD.WIDE UR4, UR4, 0x4, URZ ;  /* 0x00000004040478a5 */ /* 0x000fe2000f8e02ff */
[----:B------:R-:W-:-:S02]  /*8d70*/  LEA R0, R52, R23, 0x1 ;  /* 0x0000001734007211 */ /* 0x000fc400078e08ff */
[----:B------:R-:W-:Y:S02]  /*8d80*/  LEA.HI.X.SX32 R13, R13, R64, 0x1, P1 ;  /* 0x000000400d0d7211 */ /* 0x000fe400008f0eff */
[C---:B------:R-:W-:Y:S02]  /*8d90*/  LEA R24, R52.reuse, R0, 0x1 ;  /* 0x0000000034187211 */ /* 0x040fe400078e08ff */
[C---:B------:R-:W-:Y:S02]  /*8da0*/  LEA R16, P1, R17.reuse, R56, 0x1 ;  /* 0x0000003811107211 */ /* 0x040fe400078208ff */
[C---:B------:R-:W-:Y:S01]  /*8db0*/  LEA R25, R52.reuse, R24, 0x1 ;  /* 0x0000001834197211 */ /* 0x040fe200078e08ff */
[----:B------:R-:W-:Y:S01]  /*8dc0*/  STS.128 [R42], R44 ;  /* 0x0000002c2a007388 */ /* 0x000fe20000000c00 */
[----:B------:R-:W-:Y:S02]  /*8dd0*/  LEA.HI.X.SX32 R17, R17, R64, 0x1, P1 ;  /* 0x0000004011117211 */ /* 0x000fe400008f0eff */
[----:B------:R-:W-:Y:S01]  /*8de0*/  LEA R18, P1, R19, R56, 0x1 ;  /* 0x0000003813127211 */ /* 0x000fe200078208ff */
[----:B------:R-:W-:Y:S01]  /*8df0*/  STS.128 [R42+0x800], R48 ;  /* 0x000800302a007388 */ /* 0x000fe20000000c00 */
[----:B------:R-:W-:-:S02]  /*8e00*/  LEA R26, R52, R25, 0x1 ;  /* 0x00000019341a7211 */ /* 0x000fc400078e08ff */
[----:B------:R-:W-:Y:S01]  /*8e10*/  LEA.HI.X.SX32 R19, R19, R64, 0x1, P1 ;  /* 0x0000004013137211 */ /* 0x000fe200008f0eff */
[----:B------:R-:W-:Y:S01]  /*8e20*/  BAR.SYNC.DEFER_BLOCKING 0x0 ;  /* 0x0000000000007b1d */ /* 0x000fe20000010000 */
[C---:B------:R-:W-:Y:S02]  /*8e30*/  LEA R20, P1, R21.reuse, R56, 0x1 ;  /* 0x0000003815147211 */ /* 0x040fe400078208ff */
[C---:B------:R-:W-:Y:S02]  /*8e40*/  LEA R27, R52.reuse, R26, 0x1 ;  /* 0x0000001a341b7211 */ /* 0x040fe400078e08ff */
[----:B------:R-:W-:Y:S02]  /*8e50*/  LEA.HI.X.SX32 R21, R21, R64, 0x1, P1 ;  /* 0x0000004015157211 */ /* 0x000fe400008f0eff */
[----:B------:R-:W-:-:S04]  /*8e60*/  LEA R28, R52, R27, 0x1 ;  /* 0x0000001b341c7211 */ /* 0x000fc800078e08ff */
[----:B------:R-:W-:-:S04]  /*8e70*/  LEA R29, R52, R28, 0x1 ;  /* 0x0000001c341d7211 */ /* 0x000fc800078e08ff */
[----:B------:R-:W-:Y:S01]  /*8e80*/  LEA R30, R52, R29, 0x1 ;  /* 0x0000001d341e7211 */ /* 0x000fe200078e08ff */
[----:B0-----:R0:W-:Y:S04]  /*8e90*/  STG.E.U16 desc[UR26][R12.64], R8 ;  /* 0x000000080c007986 */ /* 0x0011e8000c10151a */
[----:B------:R-:W1:Y:S01]  /*8ea0*/  LDS.128 R60, [R58] ;  /* 0x000000003a3c7984 */ /* 0x000e620000000c00 */
[----:B0-----:R-:W-:Y:S02]  /*8eb0*/  PRMT R13, R8, 0x7632, R13 ;  /* 0x00007632080d7816 */ /* 0x001fe4000000000d */
[----:B------:R-:W-:-:S03]  /*8ec0*/  LEA R12, P1, R22, R56, 0x1 ;  /* 0x00000038160c7211 */ /* 0x000fc600078208ff */
[----:B------:R0:W-:Y:S04]  /*8ed0*/  STG.E.U16 desc[UR26][R14.64], R13 ;  /* 0x0000000d0e007986 */ /* 0x0001e8000c10151a */
[----:B------:R2:W-:Y:S01]  /*8ee0*/  STG.E.U16 desc[UR26][R16.64], R9 ;  /* 0x0000000910007986 */ /* 0x0005e2000c10151a */
[----:B0-----:R-:W-:Y:S02]  /*8ef0*/  PRMT R15, R9, 0x7632, R15 ;  /* 0x00007632090f7816 */ /* 0x001fe4000000000f */
[----:B------:R-:W-:Y:S02]  /*8f00*/  LEA.HI.X.SX32 R13, R22, R64, 0x1, P1 ;  /* 0x00000040160d7211 */ /* 0x000fe400008f0eff */
[----:B------:R-:W-:Y:S01]  /*8f10*/  LEA R14, P1, R23, R56, 0x1 ;  /* 0x00000038170e7211 */ /* 0x000fe200078208ff */
[----:B------:R0:W-:Y:S01]  /*8f20*/  STG.E.U16 desc[UR26][R18.64], R15 ;  /* 0x0000000f12007986 */ /* 0x0001e2000c10151a */
[----:B--2---:R-:W-:-:S03]  /*8f30*/  PRMT R9, R10, 0x7632, R9 ;  /* 0x000076320a097816 */ /* 0x004fc60000000009 */
[----:B------:R-:W-:Y:S04]  /*8f40*/  STG.E.U16 desc[UR26][R20.64], R10 ;  /* 0x0000000a14007986 */ /* 0x000fe8000c10151a */
[----:B------:R2:W-:Y:S01]  /*8f50*/  STG.E.U16 desc[UR26][R12.64], R9 ;  /* 0x000000090c007986 */ /* 0x0005e2000c10151a */
[----:B0-----:R-:W-:Y:S02]  /*8f60*/  LEA.HI.X.SX32 R15, R23, R64, 0x1, P1 ;  /* 0x00000040170f7211 */ /* 0x001fe400008f0eff */
[----:B------:R-:W-:Y:S02]  /*8f70*/  LEA R8, P1, R0, R56, 0x1 ;  /* 0x0000003800087211 */ /* 0x000fe400078208ff */
[----:B------:R-:W-:Y:S01]  /*8f80*/  LEA R23, R52, R30, 0x1 ;  /* 0x0000001e34177211 */ /* 0x000fe200078e08ff */
[----:B------:R-:W-:Y:S01]  /*8f90*/  STG.E.U16 desc[UR26][R14.64], R11 ;  /* 0x0000000b0e007986 */ /* 0x000fe2000c10151a */
[----:B------:R-:W-:-:S02]  /*8fa0*/  LEA R18, P2, R25, R56, 0x1 ;  /* 0x0000003819127211 */ /* 0x000fc400078408ff */
[----:B--2---:R-:W-:Y:S02]  /*8fb0*/  LEA.HI.X.SX32 R9, R0, R64, 0x1, P1 ;  /* 0x0000004000097211 */ /* 0x004fe400008f0eff */
[----:B------:R-:W-:Y:S02]  /*8fc0*/  LEA R0, R52, R23, 0x1 ;  /* 0x0000001734007211 */ /* 0x000fe400078e08ff */
[----:B------:R-:W-:Y:S02]  /*8fd0*/  LEA R16, P1, R24, R56, 0x1 ;  /* 0x0000003818107211 */ /* 0x000fe400078208ff */
[C---:B------:R-:W-:Y:S02]  /*8fe0*/  LEA R31, R52.reuse, R0, 0x1 ;  /* 0x00000000341f7211 */ /* 0x040fe400078e08ff */
[----:B------:R-:W-:Y:S02]  /*8ff0*/  PRMT R13, R11, 0x7632, R13 ;  /* 0x000076320b0d7816 */ /* 0x000fe4000000000d */
[----:B------:R-:W-:-:S02]  /*9000*/  LEA R32, R52, R31, 0x1 ;  /* 0x0000001f34207211 */ /* 0x000fc400078e08ff */
[----:B------:R-:W-:Y:S01]  /*9010*/  LEA.HI.X.SX32 R17, R24, R64, 0x1, P1 ;  /* 0x0000004018117211 */ /* 0x000fe200008f0eff */
[----:B------:R0:W-:Y:S01]  /*9020*/  STG.E.U16 desc[UR26][R8.64], R13 ;  /* 0x0000000d08007986 */ /* 0x0001e2000c10151a */
[----:B------:R-:W-:Y:S02]  /*9030*/  LEA R33, R52, R32, 0x1 ;  /* 0x0000002034217211 */ /* 0x000fe400078e08ff */
[----:B------:R-:W-:Y:S01]  /*9040*/  LEA R12, P1, R26, R56, 0x1 ;  /* 0x000000381a0c7211 */ /* 0x000fe200078208ff */
[----:B-1----:R1:W-:Y:S01]  /*9050*/  STG.E.U16 desc[UR26][R16.64], R60 ;  /* 0x0000003c10007986 */ /* 0x0023e2000c10151a */
[C---:B------:R-:W-:Y:S02]  /*9060*/  LEA R35, R52.reuse, R33, 0x1 ;  /* 0x0000002134237211 */ /* 0x040fe400078e08ff */
[----:B------:R-:W-:Y:S02]  /*9070*/  LEA.HI.X.SX32 R19, R25, R64, 0x1, P2 ;  /* 0x0000004019137211 */ /* 0x000fe400010f0eff */
[----:B------:R-:W-:-:S02]  /*9080*/  LEA R38, R52, R35, 0x1 ;  /* 0x0000002334267211 */ /* 0x000fc400078e08ff */
[----:B------:R-:W-:Y:S02]  /*9090*/  LEA R20, P2, R27, R56, 0x1 ;  /* 0x000000381b147211 */ /* 0x000fe400078408ff */
[----:B------:R-:W-:Y:S02]  /*90a0*/  LEA R39, R52, R38, 0x1 ;  /* 0x0000002634277211 */ /* 0x000fe400078e08ff */
[----:B0-----:R-:W-:Y:S02]  /*90b0*/  LEA.HI.X.SX32 R13, R26, R64, 0x1, P1 ;  /* 0x000000401a0d7211 */ /* 0x001fe400008f0eff */
[-C--:B------:R-:W-:Y:S02]  /*90c0*/  LEA R8, P1, R29, R56.reuse, 0x1 ;  /* 0x000000381d087211 */ /* 0x080fe400078208ff */
[----:B------:R-:W-:Y:S02]  /*90d0*/  LEA R41, R52, R39, 0x1 ;  /* 0x0000002734297211 */ /* 0x000fe400078e08ff */
[----:B------:R-:W-:-:S02]  /*90e0*/  LEA R10, P3, R28, R56, 0x1 ;  /* 0x000000381c0a7211 */ /* 0x000fc400078608ff */
[----:B------:R-:W-:Y:S02]  /*90f0*/  LEA.HI.X.SX32 R9, R29, R64, 0x1, P1 ;  /* 0x000000401d097211 */ /* 0x000fe400008f0eff */
[----:B------:R-:W-:Y:S02]  /*9100*/  LEA R24, P1, R0, R56, 0x1 ;  /* 0x0000003800187211 */ /* 0x000fe400078208ff */
[----:B------:R-:W-:Y:S02]  /*9110*/  LEA R43, R52, R41, 0x1 ;  /* 0x00000029342b7211 */ /* 0x000fe400078e08ff */
[-C--:B------:R-:W-:Y:S02]  /*9120*/  LEA.HI.X.SX32 R21, R27, R64.reuse, 0x1, P2 ;  /* 0x000000401b157211 */ /* 0x080fe400010f0eff */
[----:B------:R-:W-:Y:S02]  /*9130*/  LEA.HI.X.SX32 R11, R28, R64, 0x1, P3 ;  /* 0x000000401c0b7211 */ /* 0x000fe400018f0eff */
[----:B------:R-:W-:-:S02]  /*9140*/  LEA R14, P2, R30, R56, 0x1 ;  /* 0x000000381e0e7211 */ /* 0x000fc400078408ff */
[C---:B------:R-:W-:Y:S02]  /*9150*/  LEA R22, P3, R23.reuse, R56, 0x1 ;  /* 0x0000003817167211 */ /* 0x040fe400078608ff */
[-C--:B------:R-:W-:Y:S02]  /*9160*/  LEA.HI.X.SX32 R25, R0, R64.reuse, 0x1, P1 ;  /* 0x0000004000197211 */ /* 0x080fe400008f0eff */
[----:B------:R-:W-:Y:S02]  /*9170*/  LEA R0, R52, R43, 0x1 ;  /* 0x0000002b34007211 */ /* 0x000fe400078e08ff */
[-C--:B------:R-:W-:Y:S02]  /*9180*/  LEA.HI.X.SX32 R15, R30, R64.reuse, 0x1, P2 ;  /* 0x000000401e0f7211 */ /* 0x080fe400010f0eff */
[----:B------:R-:W-:Y:S02]  /*9190*/  LEA.HI.X.SX32 R23, R23, R64, 0x1, P3 ;  /* 0x0000004017177211 */ /* 0x000fe400018f0eff */
[----:B------:R-:W-:-:S02]  /*91a0*/  LEA R26, P2, R31, R56, 0x1 ;  /* 0x000000381f1a7211 */ /* 0x000fc400078408ff */
[----:B------:R-:W-:Y:S02]  /*91b0*/  LEA R28, P3, R32, R56, 0x1 ;  /* 0x00000038201c7211 */ /* 0x000fe400078608ff */
[----:B------:R-:W-:Y:S02]  /*91c0*/  LEA R47, R52, R0, 0x1 ;  /* 0x00000000342f7211 */ /* 0x000fe400078e08ff */
[-C--:B------:R-:W-:Y:S02]  /*91d0*/  LEA.HI.X.SX32 R27, R31, R64.reuse, 0x1, P2 ;  /* 0x000000401f1b7211 */ /* 0x080fe400010f0eff */
[----:B------:R-:W-:Y:S02]  /*91e0*/  LEA.HI.X.SX32 R29, R32, R64, 0x1, P3 ;  /* 0x00000040201d7211 */ /* 0x000fe400018f0eff */
[-C--:B------:R-:W-:Y:S02]  /*91f0*/  LEA R30, P1, R33, R56.reuse, 0x1 ;  /* 0x00000038211e7211 */ /* 0x080fe400078208ff */
[----:B------:R-:W-:-:S02]  /*9200*/  LEA R32, P2, R35, R56, 0x1 ;  /* 0x0000003823207211 */ /* 0x000fc400078408ff */
[----:B------:R-:W-:Y:S02]  /*9210*/  LEA R49, R52, R47, 0x1 ;  /* 0x0000002f34317211 */ /* 0x000fe400078e08ff */
[----:B------:R-:W-:Y:S02]  /*9220*/  LEA R34, P3, R38, R56, 0x1 ;  /* 0x0000003826227211 */ /* 0x000fe400078608ff */
[-C--:B------:R-:W-:Y:S02]  /*9230*/  LEA.HI.X.SX32 R31, R33, R64.reuse, 0x1, P1 ;  /* 0x00000040211f7211 */ /* 0x080fe400008f0eff */
[-C--:B------:R-:W-:Y:S02]  /*9240*/  LEA.HI.X.SX32 R33, R35, R64.reuse, 0x1, P2 ;  /* 0x0000004023217211 */ /* 0x080fe400010f0eff */
[----:B------:R-:W-:Y:S02]  /*9250*/  LEA R51, R52, R49, 0x1 ;  /* 0x0000003134337211 */ /* 0x000fe400078e08ff */
[----:B------:R-:W-:-:S02]  /*9260*/  LEA.HI.X.SX32 R35, R38, R64, 0x1, P3 ;  /* 0x0000004026237211 */ /* 0x000fc400018f0eff */
[-C--:B------:R-:W-:Y:S02]  /*9270*/  LEA R38, P1, R39, R56.reuse, 0x1 ;  /* 0x0000003827267211 */ /* 0x080fe400078208ff */
[----:B------:R-:W-:Y:S02]  /*9280*/  LEA R53, R52, R51, 0x1 ;  /* 0x0000003334357211 */ /* 0x000fe400078e08ff */
[-C--:B------:R-:W-:Y:S02]  /*9290*/  LEA R40, P2, R41, R56.reuse, 0x1 ;  /* 0x0000003829287211 */ /* 0x080fe400078408ff */
[----:B------:R-:W-:Y:S02]  /*92a0*/  LEA R42, P3, R43, R56, 0x1 ;  /* 0x000000382b2a7211 */ /* 0x000fe400078608ff */
[----:B------:R-:W-:Y:S02]  /*92b0*/  LEA.HI.X.SX32 R39, R39, R64, 0x1, P1 ;  /* 0x0000004027277211 */ /* 0x000fe400008f0eff */
[----:B------:R-:W-:-:S02]  /*92c0*/  LEA R44, P1, R0, R56, 0x1 ;  /* 0x00000038002c7211 */ /* 0x000fc400078208ff */
[----:B------:R-:W-:Y:S02]  /*92d0*/  LEA R55, R52, R53, 0x1 ;  /* 0x0000003534377211 */ /* 0x000fe400078e08ff */
[-C--:B------:R-:W-:Y:S02]  /*92e0*/  LEA.HI.X.SX32 R41, R41, R64.reuse, 0x1, P2 ;  /* 0x0000004029297211 */ /* 0x080fe400010f0eff */
[----:B------:R-:W-:Y:S02]  /*92f0*/  LEA.HI.X.SX32 R43, R43, R64, 0x1, P3 ;  /* 0x000000402b2b7211 */ /* 0x000fe400018f0eff */
[-C--:B------:R-:W-:Y:S02]  /*9300*/  LEA R46, P2, R47, R56.reuse, 0x1 ;  /* 0x000000382f2e7211 */ /* 0x080fe400078408ff */
[----:B------:R-:W-:Y:S02]  /*9310*/  LEA R48, P3, R49, R56, 0x1 ;  /* 0x0000003831307211 */ /* 0x000fe400078608ff */
[----:B------:R-:W-:-:S02]  /*9320*/  LEA.HI.X.SX32 R45, R0, R64, 0x1, P1 ;  /* 0x00000040002d7211 */ /* 0x000fc400008f0eff */
[----:B------:R-:W-:Y:S02]  /*9330*/  LEA R0, R52, R55, 0x1 ;  /* 0x0000003734007211 */ /* 0x000fe400078e08ff */
[-C--:B------:R-:W-:Y:S02]  /*9340*/  LEA.HI.X.SX32 R47, R47, R64.reuse, 0x1, P2 ;  /* 0x000000402f2f7211 */ /* 0x080fe400010f0eff */
[----:B------:R-:W-:Y:S02]  /*9350*/  LEA.HI.X.SX32 R49, R49, R64, 0x1, P3 ;  /* 0x0000004031317211 */ /* 0x000fe400018f0eff */
[-C--:B------:R-:W-:Y:S02]  /*9360*/  LEA R50, P1, R51, R56.reuse, 0x1 ;  /* 0x0000003833327211 */ /* 0x080fe400078208ff */
[-C--:B------:R-:W-:Y:S02]  /*9370*/  LEA R52, P2, R53, R56.reuse, 0x1 ;  /* 0x0000003835347211 */ /* 0x080fe400078408ff */
[----:B------:R-:W-:-:S02]  /*9380*/  LEA R54, P3, R55, R56, 0x1 ;  /* 0x0000003837367211 */ /* 0x000fc400078608ff */
[C---:B------:R-:W-:Y:S02]  /*9390*/  LEA R56, P4, R0.reuse, R56, 0x1 ;  /* 0x0000003800387211 */ /* 0x040fe400078808ff */
[-C--:B------:R-:W-:Y:S02]  /*93a0*/  LEA.HI.X.SX32 R51, R51, R64.reuse, 0x1, P1 ;  /* 0x0000004033337211 */ /* 0x080fe400008f0eff */
[-C--:B------:R-:W-:Y:S02]  /*93b0*/  LEA.HI.X.SX32 R53, R53, R64.reuse, 0x1, P2 ;  /* 0x0000004035357211 */ /* 0x080fe400010f0eff */
[-C--:B------:R-:W-:Y:S02]  /*93c0*/  LEA.HI.X.SX32 R55, R55, R64.reuse, 0x1, P3 ;  /* 0x0000004037377211 */ /* 0x080fe400018f0eff */
[----:B------:R-:W-:Y:S02]  /*93d0*/  LEA.HI.X.SX32 R57, R0, R64, 0x1, P4 ;  /* 0x0000004000397211 */ /* 0x000fe400020f0eff */
[----:B------:R-:W0:Y:S01]  /*93e0*/  LDS.128 R64, [R58+0x1000] ;  /* 0x001000003a407984 */ /* 0x000e220000000c00 */
[----:B------:R-:W-:-:S02]  /*93f0*/  PRMT R0, R60, 0x7632, R0 ;  /* 0x000076323c007816 */ /* 0x000fc40000000000 */
[----:B-1----:R-:W-:Y:S02]  /*9400*/  PRMT R17, R61, 0x7632, R17 ;  /* 0x000076323d117816 */ /* 0x002fe40000000011 */
[----:B------:R-:W-:Y:S01]  /*9410*/  ISETP.GE.U32.AND P1, PT, R59, 0x80, PT ;  /* 0x000000803b00780c */ /* 0x000fe20003f26070 */
[----:B------:R-:W-:Y:S04]  /*9420*/  STG.E.U16 desc[UR26][R18.64], R0 ;  /* 0x0000000012007986 */ /* 0x000fe8000c10151a */
[----:B------:R1:W-:Y:S04]  /*9430*/  STG.E.U16 desc[UR26][R12.64], R61 ;  /* 0x0000003d0c007986 */ /* 0x0003e8000c10151a */
[----:B------:R2:W-:Y:S04]  /*9440*/  STG.E.U16 desc[UR26][R20.64], R17 ;  /* 0x0000001114007986 */ /* 0x0005e8000c10151a */
[----:B------:R3:W-:Y:S01]  /*9450*/  STG.E.U16 desc[UR26][R10.64], R62 ;  /* 0x0000003e0a007986 */ /* 0x0007e2000c10151a */
[----:B-1----:R-:W-:-:S02]  /*9460*/  PRMT R13, R62, 0x7632, R13 ;  /* 0x000076323e0d7816 */ /* 0x002fc4000000000d */
[----:B--2---:R-:W-:-:S03]  /*9470*/  PRMT R17, R6, 0x7632, R17 ;  /* 0x0000763206117816 */ /* 0x004fc60000000011 */
[----:B------:R1:W-:Y:S01]  /*9480*/  STG.E.U16 desc[UR26][R8.64], R13 ;  /* 0x0000000d08007986 */ /* 0x0003e2000c10151a */
[----:B------:R-:W-:Y:S02]  /*9490*/  PRMT R20, R7, 0x7632, R20 ;  /* 0x0000763207147816 */ /* 0x000fe40000000014 */
[----:B---3--:R-:W-:Y:S01]  /*94a0*/  PRMT R11, R63, 0x7632, R11 ;  /* 0x000076323f0b7816 */ /* 0x008fe2000000000b */
[----:B------:R2:W-:Y:S04]  /*94b0*/  STG.E.U16 desc[UR26][R14.64], R63 ;  /* 0x0000003f0e007986 */ /* 0x0005e8000c10151a */
[----:B------:R0:W-:Y:S01]  /*94c0*/  STG.E.U16 desc[UR26][R22.64], R11 ;  /* 0x0000000b16007986 */ /* 0x0001e2000c10151a */
[----:B-1----:R-:W-:-:S03]  /*94d0*/  PRMT R9, R4, 0x7632, R9 ;  /* 0x0000763204097816 */ /* 0x002fc60000000009 */
[----:B------:R1:W-:Y:S01]  /*94e0*/  STG.E.U16 desc[UR26][R24.64], R4 ;  /* 0x0000000418007986 */ /* 0x0003e2000c10151a */
[----:B--2---:R-:W-:-:S03]  /*94f0*/  PRMT R15, R5, 0x7632, R15 ;  /* 0x00007632050f7816 */ /* 0x004fc6000000000f */
[----:B------:R2:W-:Y:S01]  /*9500*/  STG.E.U16 desc[UR26][R26.64], R9 ;  /* 0x000000091a007986 */ /* 0x0005e2000c10151a */
[----:B0-----:R-:W-:-:S03]  /*9510*/  PRMT R22, R64, 0x7632, R22 ;  /* 0x0000763240167816 */ /* 0x001fc60000000016 */
[----:B------:R0:W-:Y:S04]  /*9520*/  STG.E.U16 desc[UR26][R28.64], R5 ;  /* 0x000000051c007986 */ /* 0x0001e8000c10151a */
[----:B------:R-:W-:Y:S01]  /*9530*/  STG.E.U16 desc[UR26][R30.64], R15 ;  /* 0x0000000f1e007986 */ /* 0x000fe2000c10151a */
[----:B-1----:R-:W-:-:S03]  /*9540*/  PRMT R24, R65, 0x7632, R24 ;  /* 0x0000763241187816 */ /* 0x002fc60000000018 */
[----:B------:R-:W-:Y:S01]  /*9550*/  STG.E.U16 desc[UR26][R32.64], R6 ;  /* 0x0000000620007986 */ /* 0x000fe2000c10151a */
[----:B--2---:R-:W-:-:S03]  /*9560*/  PRMT R26, R66, 0x7632, R26 ;  /* 0x00007632421a7816 */ /* 0x004fc6000000001a */
[----:B------:R-:W-:Y:S01]  /*9570*/  STG.E.U16 desc[UR26][R34.64], R17 ;  /* 0x0000001122007986 */ /* 0x000fe2000c10151a */
[----:B0-----:R-:W-:Y:S02]  /*9580*/  PRMT R28, R67, 0x7632, R28 ;  /* 0x00007632431c7816 */ /* 0x001fe4000000001c */
[C---:B------:R-:W-:Y:S01]  /*9590*/  SHF.L.U32 R5, R2.reuse, 0x2, RZ ;  /* 0x0000000202057819 */ /* 0x040fe200000006ff */
[----:B------:R0:W-:Y:S01]  /*95a0*/  STG.E.U16 desc[UR26][R38.64], R7 ;  /* 0x0000000726007986 */ /* 0x0001e2000c10151a */
[----:B------:R-:W-:-:S03]  /*95b0*/  IMAD.HI R2, R2, 0x4, RZ ;  /* 0x0000000402027827 */ /* 0x000fc600078e02ff */
[----:B------:R-:W-:Y:S04]  /*95c0*/  STG.E.U16 desc[UR26][R40.64], R20 ;  /* 0x0000001428007986 */ /* 0x000fe8000c10151a */
[----:B------:R-:W-:Y:S04]  /*95d0*/  STG.E.U16 desc[UR26][R42.64], R64 ;  /* 0x000000402a007986 */ /* 0x000fe8000c10151a */
[----:B------:R-:W-:Y:S01]  /*95e0*/  STG.E.U16 desc[UR26][R44.64], R22 ;  /* 0x000000162c007986 */ /* 0x000fe2000c10151a */
[----:B0-----:R-:W0:Y:S03]  /*95f0*/  LDC.64 R6, c[0x0][0x3a0] ;  /* 0x0000e800ff067b82 */ /* 0x001e260000000a00 */
[----:B------:R-:W-:Y:S04]  /*9600*/  STG.E.U16 desc[UR26][R46.64], R65 ;  /* 0x000000412e007986 */ /* 0x000fe8000c10151a */
[----:B------:R-:W-:Y:S04]  /*9610*/  STG.E.U16 desc[UR26][R48.64], R24 ;  /* 0x0000001830007986 */ /* 0x000fe8000c10151a */
[----:B------:R-:W-:Y:S04]  /*9620*/  STG.E.U16 desc[UR26][R50.64], R66 ;  /* 0x0000004232007986 */ /* 0x000fe8000c10151a */
[----:B------:R-:W-:Y:S04]  /*9630*/  STG.E.U16 desc[UR26][R52.64], R26 ;  /* 0x0000001a34007986 */ /* 0x000fe8000c10151a */
[----:B------:R-:W-:Y:S04]  /*9640*/  STG.E.U16 desc[UR26][R54.64], R67 ;  /* 0x0000004336007986 */ /* 0x000fe8000c10151a */
[----:B------:R-:W-:Y:S01]  /*9650*/  STG.E.U16 desc[UR26][R56.64], R28 ;  /* 0x0000001c38007986 */ /* 0x000fe2000c10151a */
[----:B------:R-:W-:Y:S01]  /*9660*/  BAR.SYNC.DEFER_BLOCKING 0x0 ;  /* 0x0000000000007b1d */ /* 0x000fe20000010000 */
[----:B0-----:R-:W-:-:S04]  /*9670*/  IADD3 R4, P2, P3, R5, UR6, R6 ;  /* 0x0000000605047c10 */ /* 0x001fc8000fb5e006 */
[----:B------:R-:W-:Y:S01]  /*9680*/  IADD3.X R5, PT, PT, R2, UR5, R7, P2, P3 ;  /* 0x0000000502057c10 */ /* 0x000fe200097e6407 */
[----:B------:R-:W-:Y:S02]  /*9690*/  STSM.16.M88 [R36], R37 ;  /* 0x0000002524007844 */ /* 0x000fe40000000000 */
[----:B------:R-:W-:Y:S06]  /*96a0*/  BAR.SYNC.DEFER_BLOCKING 0x0 ;  /* 0x0000000000007b1d */ /* 0x000fec0000010000 */
[----:B------:R-:W0:Y:S04]  /*96b0*/  LDSM.16.M88 R3, [R3+UR14] ;  /* 0x0000000e0303783b */ /* 0x000e280008000000 */
[----:B0-----:R0:W-:Y:S01]  /*96c0*/  @!P1 STG.E desc[UR26][R4.64], R3 ;  /* 0x0000000304009986 */ /* 0x0011e2000c10191a */
[----:B------:R-:W-:Y:S06]  /*96d0*/  BAR.SYNC.DEFER_BLOCKING 0x0 ;  /* 0x0000000000007b1d */ /* 0x000fec0000010000 */
[----:B------:R-:W-:Y:S05]  /*96e0*/  @P0 BRA `(.L_x_20) ;  /* 0x0000000000a00947 */ /* 0x000fea0003800000 */
[----:B------:R-:W1:Y:S01]  /*96f0*/  S2UR UR5, SR_CgaCtaId ;  /* 0x00000000000579c3 */ /* 0x000e620000008800 */
[----:B------:R-:W-:Y:S01]  /*9700*/  NOP ;  /* 0x0000000000007918 */ /* 0x000fe20000000000 */
[----:B------:R-:W-:Y:S01]  /*9710*/  UMOV UR4, 0x50 ;  /* 0x0000005000047882 */ /* 0x000fe20000000000 */
[----:B------:R-:W-:Y:S02]  /*9720*/  MOV R0, UR15 ;  /* 0x0000000f00007c02 */ /* 0x000fe40008000f00 */
[----:B0-----:R-:W-:Y:S02]  /*9730*/  MOV R3, 0xff ;  /* 0x000000ff00037802 */ /* 0x001fe40000000f00 */
[----:B------:R-:W-:Y:S02]  /*9740*/  LOP3.LUT R0, R0, 0xffff, RZ, 0xc0, !PT ;  /* 0x0000ffff00007812 */ /* 0x000fe400078ec0ff */
[----:B------:R-:W-:Y:S02]  /*9750*/  MOV R7, 0x1 ;  /* 0x0000000100077802 */ /* 0x000fe40000000f00 */
[----:B------:R-:W-:-:S04]  /*9760*/  SHF.R.U32.HI R0, RZ, 0x5, R0 ;  /* 0x00000005ff007819 */ /* 0x000fc80000011600 */
[----:B------:R-:W-:Y:S02]  /*9770*/  IADD3 R2, PT, PT, R0, 0x10, RZ ;  /* 0x0000001000027810 */ /* 0x000fe40007ffe0ff */
[----:B------:R-:W-:Y:S01]  /*9780*/  SHF.L.U32 R0, R3, R0, RZ ;  /* 0x0000000003007219 */ /* 0x000fe200000006ff */
[----:B-1----:R-:W-:Y:S01]  /*9790*/  ULEA UR6, UR5, UR4, 0x18 ;  /* 0x0000000405067291 */ /* 0x002fe2000f8ec0ff */
[----:B------:R-:W-:-:S04]  /*97a0*/  SHF.L.U32 R3, R7, R2, RZ ;  /* 0x0000000207037219 */ /* 0x000fc800000006ff */
[----:B------:R-:W-:-:S04]  /*97b0*/  LOP3.LUT R0, R3, R0, RZ, 0xfc, !PT ;  /* 0x0000000003007212 */ /* 0x000fc800078efcff */
[----:B------:R-:W0:Y:S01]  /*97c0*/  LDS R5, [UR6] ;  /* 0x00000006ff057984 */ /* 0x000e220008000800 */
[C---:B------:R-:W-:Y:S02]  /*97d0*/  LOP3.LUT R2, R0.reuse, 0xffff, RZ, 0xc0, !PT ;  /* 0x0000ffff00027812 */ /* 0x040fe400078ec0ff */
[----:B0-----:R-:W-:-:S04]  /*97e0*/  LOP3.LUT R3, R0, 0xffff, R5, 0x80, !PT ;  /* 0x0000ffff00037812 */ /* 0x001fc800078e8005 */
[----:B------:R-:W-:-:S13]  /*97f0*/  ISETP.NE.AND P0, PT, R3, R2, PT ;  /* 0x000000020300720c */ /* 0x000fda0003f05270 */
[----:B------:R-:W-:Y:S05]  /*9800*/  @P0 BRA `(.L_x_21) ;  /* 0x0000000000500947 */ /* 0x000fea0003800000 */
[----:B------:R-:W-:Y:S02]  /*9810*/  SHF.R.U32.HI R5, RZ, 0x10, R5 ;  /* 0x00000010ff057819 */ /* 0x000fe40000011605 */
[----:B------:R-:W-:-:S04]  /*9820*/  SHF.R.U32.HI R2, RZ, 0x10, R0 ;  /* 0x00000010ff027819 */ /* 0x000fc80000011600 */
[----:B------:R-:W-:-:S04]  /*9830*/  LOP3.LUT R5, R5, R2, RZ, 0xc0, !PT ;  /* 0x0000000205057212 */ /* 0x000fc800078ec0ff */
[----:B------:R-:W-:-:S13]  /*9840*/  ISETP.NE.AND P0, PT, R5, R2, PT ;  /* 0x000000020500720c */ /* 0x000fda0003f05270 */
[----:B------:R-:W-:Y:S05]  /*9850*/  @P0 BRA `(.L_x_22) ;  /* 0x0000000000300947 */ /* 0x000fea0003800000 */
[----:B------:R-:W-:Y:S01]  /*9860*/  R2UR UR4, R0 ;  /* 0x00000000000472ca */ /* 0x000fe200000e0000 */
[----:B------:R-:W-:Y:S01]  /*9870*/  VOTEU.ANY UR5, UPT, PT ;  /* 0x0000000000057886 */ /* 0x000fe200038e0100 */
[----:B------:R-:W0:Y:S01]  /*9880*/  S2R R0, SR_LANEID ;  /* 0x0000000000007919 */ /* 0x000e220000000000 */
[----:B------:R-:W-:-:S10]  /*9890*/  UFLO.U32 UR5, UR5 ;  /* 0x00000005000572bd */ /* 0x000fd400080e0000 */
[----:B------:R-:W-:-:S06]  /*98a0*/  ULOP3.LUT UR4, URZ, UR4, URZ, 0x33, !UPT ;  /* 0x00000004ff047292 */ /* 0x000fcc000f8e33ff */
[----:B------:R-:W-:-:S04]  /*98b0*/  MOV R2, UR4 ;  /* 0x0000000400027c02 */ /* 0x000fc80008000f00 */
[----:B------:R-:W1:Y:S02]  /*98c0*/  REDUX UR7, R2 ;  /* 0x00000000020773c4 */ /* 0x000e640000000000 */
[----:B------:R2:W-:Y:S01]  /*98d0*/  UTCATOMSWS.AND URZ, UR4 ;  /* 0x0000000400ff79e3 */ /* 0x0005e20008000000 */
[----:B0-----:R-:W-:Y:S02]  /*98e0*/  ISETP.EQ.U32.AND P0, PT, R0, UR5, PT ;  /* 0x0000000500007c0c */ /* 0x001fe4000bf02070 */
[----:B-1----:R-:W-:-:S11]  /*98f0*/  MOV R0, UR7 ;  /* 0x0000000700007c02 */ /* 0x002fd60008000f00 */
[----:B------:R2:W-:Y:S01]  /*9900*/  @P0 ATOMS.AND RZ, [UR6], R0 ;  /* 0x00000000ffff098c */ /* 0x0005e2000a800006 */
[----:B------:R-:W-:Y:S05]  /*9910*/  BRA `(.L_x_20) ;  /* 0x0000000000147947 */ /* 0x000fea0003800000 */
.L_x_22:
[----:B------:R-:W-:-:S07]  /*9920*/  MOV R2, 0x9940 ;  /* 0x0000994000027802 */ /* 0x000fce0000000f00 */
[----:B------:R-:W-:Y:S05]  /*9930*/  CALL.REL.NOINC `($__internal_0_$__cuda_sm10x_tcgen05_guardrail_trap_col_being_dealloced_not_returned_by_alloc) ;  /* 0x0000000000447944 */ /* 0x000fea0003c00000 */
[----:B------:R-:W-:Y:S05]  /*9940*/  BRA `(.L_x_20) ;  /* 0x0000000000087947 */ /* 0x000fea0003800000 */
.L_x_21:
[----:B------:R-:W-:-:S07]  /*9950*/  MOV R2, 0x9970 ;  /* 0x0000997000027802 */ /* 0x000fce0000000f00 */
[----:B------:R-:W-:Y:S05]  /*9960*/  CALL.REL.NOINC `($__internal_2_$__cuda_sm10x_tcgen05_guardrail_trap_unallocated_columns_being_dealloced) ;  /* 0x0000000000507944 */ /* 0x000fea0003c00000 */
.L_x_20:
[----:B------:R-:W-:Y:S01]  /*9970*/  NOP ;  /* 0x0000000000007918 */ /* 0x000fe20000000000 */
[----:B--2---:R-:W-:Y:S05]  /*9980*/  EXIT ;  /* 0x000000000000794d */ /* 0x004fea0003800000 */
.L_x_8:
[----:B------:R-:W1:Y:S02]  /*9990*/  SYNCS.PHASECHK.TRANS64.TRYWAIT P4, [UR14+0x8000], RZ ;  /* 0x008000ffff0075a7 */ /* 0x000e64000808110e */
[----:B-1----:R-:W-:Y:S05]  /*99a0*/  @!P4 BRA `(.L_x_8) ;  /* 0xfffffffc00f8c947 */ /* 0x002fea000383ffff */
[----:B------:R-:W-:Y:S05]  /*99b0*/  BRA `(.L_x_7) ;  /* 0xffffff88000c7947 */ /* 0x000fea000383ffff */
.L_x_14:
[----:B------:R-:W1:Y:S02]  /*99c0*/  SYNCS.PHASECHK.TRANS64.TRYWAIT P2, [UR14+0x10010], RZ ;  /* 0x010010ffff0075a7 */ /* 0x000e64000804110e */
[----:B-1----:R-:W-:Y:S05]  /*99d0*/  @!P2 BRA `(.L_x_14) ;  /* 0xfffffffc00f8a947 */ /* 0x002fea000383ffff */
[----:B------:R-:W-:Y:S05]  /*99e0*/  BRA `(.L_x_23) ;  /* 0xffffffbc00fc7947 */ /* 0x000fea000383ffff */
.L_x_15:
[----:B------:R-:W1:Y:S02]  /*99f0*/  SYNCS.PHASECHK.TRANS64.TRYWAIT P2, [UR17], R204 ;  /* 0x000000ccff0075a7 */ /* 0x000e640008041111 */
[----:B-1----:R-:W-:Y:S05]  /*9a00*/  @!P2 BRA `(.L_x_15) ;  /* 0xfffffffc00f8a947 */ /* 0x002fea000383ffff */
[----:B------:R-:W-:Y:S05]  /*9a10*/  BRA `(.L_x_24) ;  /* 0xffffffd400e47947 */ /* 0x000fea000383ffff */
.L_x_19:
[----:B------:R-:W0:Y:S02]  /*9a20*/  SYNCS.PHASECHK.TRANS64.TRYWAIT P2, [UR17], R5 ;  /* 0x00000005ff0075a7 */ /* 0x000e240008041111 */
[----:B0-----:R-:W-:Y:S05]  /*9a30*/  @!P2 BRA `(.L_x_19) ;  /* 0xfffffffc00f8a947 */ /* 0x001fea000383ffff */
[----:B------:R-:W-:Y:S05]  /*9a40*/  BRA `(.L_x_18) ;  /* 0xffffffe400b47947 */ /* 0x000fea000383ffff */
        .weak           $__internal_0_$__cuda_sm10x_tcgen05_guardrail_trap_col_being_dealloced_not_returned_by_alloc
        .type           $__internal_0_$__cuda_sm10x_tcgen05_guardrail_trap_col_being_dealloced_not_returned_by_alloc,@function
        .size           $__internal_0_$__cuda_sm10x_tcgen05_guardrail_trap_col_being_dealloced_not_returned_by_alloc,($__internal_1_$__cuda_sm10x_tcgen05_guardrail_trap_phase_invalid_during_alloc - $__internal_0_$__cuda_sm10x_tcgen05_guardrail_trap_col_being_dealloced_not_returned_by_alloc)
$__internal_0_$__cuda_sm10x_tcgen05_guardrail_trap_col_being_dealloced_not_returned_by_alloc:
[----:B------:R-:W-:Y:S05]  /*9a50*/  BPT.TRAP 0x1 ;  /* 0x000000040000795c */ /* 0x000fea0000300000 */
[----:B------:R-:W-:-:S04]  /*9a60*/  HFMA2 R3, -RZ, RZ, 0, 0 ;  /* 0x00000000ff037431 */ /* 0x000fc800000001ff */
[----:B------:R-:W-:Y:S05]  /*9a70*/  RET.REL.NODEC R2 `(attn_fwd) ;  /* 0xffffff6402607950 */ /* 0x000fea0003c3ffff */
        .weak           $__internal_1_$__cuda_sm10x_tcgen05_guardrail_trap_phase_invalid_during_alloc
        .type           $__internal_1_$__cuda_sm10x_tcgen05_guardrail_trap_phase_invalid_during_alloc,@function
        .size           $__internal_1_$__cuda_sm10x_tcgen05_guardrail_trap_phase_invalid_during_alloc,($__internal_2_$__cuda_sm10x_tcgen05_guardrail_trap_unallocated_columns_being_dealloced - $__internal_1_$__cuda_sm10x_tcgen05_guardrail_trap_phase_invalid_during_alloc)
$__internal_1_$__cuda_sm10x_tcgen05_guardrail_trap_phase_invalid_during_alloc:
[----:B------:R-:W-:Y:S05]  /*9a80*/  BPT.TRAP 0x1 ;  /* 0x000000040000795c */ /* 0x000fea0000300000 */
[----:B------:R-:W-:-:S04]  /*9a90*/  MOV R3, 0x0 ;  /* 0x0000000000037802 */ /* 0x000fc80000000f00 */
[----:B------:R-:W-:Y:S05]  /*9aa0*/  RET.REL.NODEC R2 `(attn_fwd) ;  /* 0xffffff6402547950 */ /* 0x000fea0003c3ffff */
        .weak           $__internal_2_$__cuda_sm10x_tcgen05_guardrail_trap_unallocated_columns_being_dealloced
        .type           $__internal_2_$__cuda_sm10x_tcgen05_guardrail_trap_unallocated_columns_being_dealloced,@function
        .size           $__internal_2_$__cuda_sm10x_tcgen05_guardrail_trap_unallocated_columns_being_dealloced,(.L_x_28 - $__internal_2_$__cuda_sm10x_tcgen05_guardrail_trap_unallocated_columns_being_dealloced)
$__internal_2_$__cuda_sm10x_tcgen05_guardrail_trap_unallocated_columns_being_dealloced:
[----:B------:R-:W-:Y:S05]  /*9ab0*/  BPT.TRAP 0x1 ;  /* 0x000000040000795c */ /* 0x000fea0000300000 */
[----:B------:R-:W-:-:S04]  /*9ac0*/  HFMA2 R3, -RZ, RZ, 0, 0 ;  /* 0x00000000ff037431 */ /* 0x000fc800000001ff */
[----:B------:R-:W-:Y:S05]  /*9ad0*/  RET.REL.NODEC R2 `(attn_fwd) ;  /* 0xffffff6402487950 */ /* 0x000fea0003c3ffff */
.L_x_25:
[----:B------:R-:W-:-:S00]  /*9ae0*/  BRA `(.L_x_25) ;  /* 0xfffffffc00fc7947 */ /* 0x000fc0000383ffff */
[----:B------:R-:W-:-:S00]  /*9af0*/  NOP ;  /* 0x0000000000007918 */ /* 0x000fc00000000000 */
        /* <DEDUP_REMOVED lines=8> */
.L_x_28:


//--------------------- .nv.global.init           --------------------------
	.section	.nv.global.init,"aw",@progbits
.nv.global.init:
	.type		_$_str,@object
	.size		_$_str,(.L_3 - _$_str)
_$_str:
        /*0000*/ 	.byte	0x5f, 0x5f, 0x43, 0x55, 0x44, 0x41, 0x5f, 0x46, 0x54, 0x5a, 0x00
.L_3:


//--------------------- .nv.shared.attn_fwd       --------------------------
	.section	.nv.shared.attn_fwd,"aw",@nobits
	.sectionflags	@""
	.align	16
	.zero		1024


//--------------------- .nv.shared.reserved.0     --------------------------
	.section	.nv.shared.reserved.0,"aw",@nobits
	.align	8
	.weak		__nv_reservedSMEM_offset_0_alias
	.size		__nv_reservedSMEM_offset_0_alias, 0, 64
	.other		__nv_reservedSMEM_offset_0_alias,@"STO_CUDA_RESERVED_SHARED STV_DEFAULT"
__nv_reservedSMEM_offset_0_alias:
	.zero		0
.nv.shared.reserved.0:
	.zero		64
	.weak		__nv_reservedSMEM_allocation_phase
	.type		__nv_reservedSMEM_allocation_phase,@object
	.size		__nv_reservedSMEM_allocation_phase,(.L_0 - __nv_reservedSMEM_allocation_phase)
__nv_reservedSMEM_allocation_phase:
	.zero		1
.L_0:
	.zero		7
	.weak		__nv_reservedSMEM_devtool_atexit_pc
	.type		__nv_reservedSMEM_devtool_atexit_pc,@object
	.size		__nv_reservedSMEM_devtool_atexit_pc,(__nv_reservedSMEM_allocation_mask - __nv_reservedSMEM_devtool_atexit_pc)
__nv_reservedSMEM_devtool_atexit_pc:
	.zero		8
	.weak		__nv_reservedSMEM_allocation_mask
	.type		__nv_reservedSMEM_allocation_mask,@object
	.size		__nv_reservedSMEM_allocation_mask,(.L_2 - __nv_reservedSMEM_allocation_mask)
__nv_reservedSMEM_allocation_mask:
	.zero		4
.L_2:


//--------------------- .nv.constant0.attn_fwd    --------------------------
	.section	.nv.constant0.attn_fwd,"a",@progbits
	.sectionflags	@""
	.align	4
.nv.constant0.attn_fwd:
	.zero		1032


//--------------------- SYMBOLS --------------------------

	.type		.nv.reservedSmem.offset0,@object
	.size		.nv.reservedSmem.offset0,0x4
	.type		.nv.reservedSmem.cap,@object
	.size		.nv.reservedSmem.cap,0x4
